	.target	sm_90a

	.elftype	@"ET_EXEC"


//--------------------- .note.nv.tkinfo           --------------------------
	.section	.note.nv.tkinfo,"",@"SHT_NOTE"
	.sectionflags	@"SHF_NOTE_NV_TKINFO"
	.tkinfo
        /*0018*/ 	.word	0x00000002
        /*0030*/ 	.string	""
        /*0030*/ 	.string	"ptxas"
        /*0030*/ 	.string	"Cuda compilation tools, release 13.0, V13.0.88"
        /*0030*/ 	.string	"Build cuda_13.0.r13.0/compiler.36424714_0"
        /*0030*/ 	.string	"-arch sm_90a -m 64 "



//--------------------- .note.nv.cuinfo           --------------------------
	.section	.note.nv.cuinfo,"",@"SHT_NOTE"
	.sectionflags	@"SHF_NOTE_NV_CUINFO"
        /*0018*/ 	.short	0x0002
        /*001a*/ 	.short	0x005a
        /*001c*/ 	.short	0x0082
	.zero		2


//--------------------- .nv.info                  --------------------------
	.section	.nv.info,"",@"SHT_CUDA_INFO"
	.align	4


	//----- nvinfo : EIATTR_REGCOUNT
	.align		4
        /*0000*/ 	.byte	0x04, 0x2f
        /*0002*/ 	.short	(.L_12 - .L_11)
	.align		4
.L_11:
        /*0004*/ 	.word	index@(_ZN7cutlass13device_kernelINS_4gemm6kernel13GemmUniversalIN4cute5tupleIJiiiiEEENS1_10collective13CollectiveMmaINS1_37MainloopSm90TmaGmmaWarpSpecializedFP8ILi3ENS5_IJNS4_1CILi1EEESB_SB_EEENS1_32KernelTmaWarpSpecializedPingpongEEENS5_IJNSA_ILi64EEESF_SF_EEENS_12float_e5m2_tENS5_IJlSB_lEEESH_SI_NS4_8TiledMMAINS4_8MMA_AtomIJNS4_4SM904GMMA30MMA_64x64x32_F32E5M2E5M2_SS_TNILNSM_7ScaleInE1ELSO_1EEEEEENS4_6LayoutISC_NS5_IJNSA_ILi0EEESS_SS_EEEEENS5_IJNS4_10UnderscoreESV_SV_EEEEENS4_13SM90_TMA_LOADENS4_14ComposedLayoutINS4_7SwizzleILi2ELi4ELi3EEENS4_18smem_ptr_flag_bitsILi8EEENSR_INS5_IJNSA_ILi8EEESF_EEENS5_IJSF_SB_EEEEEEEvNS4_8identityESY_S18_vS19_EENS_8epilogue10collective6detail29Sm90TmaWarpSpecializedAdapterINS1C_15DefaultEpilogueISH_SI_SI_NS1B_6thread17LinearCombinationISH_Li1EffLNS1G_9ScaleType4KindE0ELNS_15FloatRoundStyleE2ESH_EENS1_15EpilogueDefaultEEEEEvvEEEEvNT_6ParamsE)
        /*0008*/ 	.word	0x000000a8


	//----- nvinfo : EIATTR_FRAME_SIZE
	.align		4
.L_12:
        /*000c*/ 	.byte	0x04, 0x11
        /*000e*/ 	.short	(.L_14 - .L_13)
	.align		4
.L_13:
        /*0010*/ 	.word	index@(_ZN7cutlass13device_kernelINS_4gemm6kernel13GemmUniversalIN4cute5tupleIJiiiiEEENS1_10collective13CollectiveMmaINS1_37MainloopSm90TmaGmmaWarpSpecializedFP8ILi3ENS5_IJNS4_1CILi1EEESB_SB_EEENS1_32KernelTmaWarpSpecializedPingpongEEENS5_IJNSA_ILi64EEESF_SF_EEENS_12float_e5m2_tENS5_IJlSB_lEEESH_SI_NS4_8TiledMMAINS4_8MMA_AtomIJNS4_4SM904GMMA30MMA_64x64x32_F32E5M2E5M2_SS_TNILNSM_7ScaleInE1ELSO_1EEEEEENS4_6LayoutISC_NS5_IJNSA_ILi0EEESS_SS_EEEEENS5_IJNS4_10UnderscoreESV_SV_EEEEENS4_13SM90_TMA_LOADENS4_14ComposedLayoutINS4_7SwizzleILi2ELi4ELi3EEENS4_18smem_ptr_flag_bitsILi8EEENSR_INS5_IJNSA_ILi8EEESF_EEENS5_IJSF_SB_EEEEEEEvNS4_8identityESY_S18_vS19_EENS_8epilogue10collective6detail29Sm90TmaWarpSpecializedAdapterINS1C_15DefaultEpilogueISH_SI_SI_NS1B_6thread17LinearCombinationISH_Li1EffLNS1G_9ScaleType4KindE0ELNS_15FloatRoundStyleE2ESH_EENS1_15EpilogueDefaultEEEEEvvEEEEvNT_6ParamsE)
        /*0014*/ 	.word	0x00000000


	//----- nvinfo : EIATTR_MIN_STACK_SIZE
	.align		4
.L_14:
        /*0018*/ 	.byte	0x04, 0x12
        /*001a*/ 	.short	(.L_16 - .L_15)
	.align		4
.L_15:
        /*001c*/ 	.word	index@(_ZN7cutlass13device_kernelINS_4gemm6kernel13GemmUniversalIN4cute5tupleIJiiiiEEENS1_10collective13CollectiveMmaINS1_37MainloopSm90TmaGmmaWarpSpecializedFP8ILi3ENS5_IJNS4_1CILi1EEESB_SB_EEENS1_32KernelTmaWarpSpecializedPingpongEEENS5_IJNSA_ILi64EEESF_SF_EEENS_12float_e5m2_tENS5_IJlSB_lEEESH_SI_NS4_8TiledMMAINS4_8MMA_AtomIJNS4_4SM904GMMA30MMA_64x64x32_F32E5M2E5M2_SS_TNILNSM_7ScaleInE1ELSO_1EEEEEENS4_6LayoutISC_NS5_IJNSA_ILi0EEESS_SS_EEEEENS5_IJNS4_10UnderscoreESV_SV_EEEEENS4_13SM90_TMA_LOADENS4_14ComposedLayoutINS4_7SwizzleILi2ELi4ELi3EEENS4_18smem_ptr_flag_bitsILi8EEENSR_INS5_IJNSA_ILi8EEESF_EEENS5_IJSF_SB_EEEEEEEvNS4_8identityESY_S18_vS19_EENS_8epilogue10collective6detail29Sm90TmaWarpSpecializedAdapterINS1C_15DefaultEpilogueISH_SI_SI_NS1B_6thread17LinearCombinationISH_Li1EffLNS1G_9ScaleType4KindE0ELNS_15FloatRoundStyleE2ESH_EENS1_15EpilogueDefaultEEEEEvvEEEEvNT_6ParamsE)
        /*0020*/ 	.word	0x00000000
.L_16:


//--------------------- .nv.compat                --------------------------
	.section	.nv.compat,"",@"SHT_CUDA_COMPAT_INFO"
	.align	4
        /*0000*/ 	.byte	0x02, 0x09, 0x01, 0x00, 0x02, 0x02, 0x04, 0x00, 0x02, 0x05, 0x05, 0x00, 0x03, 0x07, 0x01, 0x01
        /*0010*/ 	.byte	0x02, 0x03, 0x01, 0x00, 0x02, 0x06, 0x01, 0x00, 0x04, 0x0b, 0x08, 0x00, 0x00, 0x00, 0x00, 0x00
        /*0020*/ 	.byte	0x00, 0x00, 0x00, 0x00


//--------------------- .nv.info._ZN7cutlass13device_kernelINS_4gemm6kernel13GemmUniversalIN4cute5tupleIJiiiiEEENS1_10collective13CollectiveMmaINS1_37MainloopSm90TmaGmmaWarpSpecializedFP8ILi3ENS5_IJNS4_1CILi1EEESB_SB_EEENS1_32KernelTmaWarpSpecializedPingpongEEENS5_IJNSA_ILi64EEESF_SF_EEENS_12float_e5m2_tENS5_IJlSB_lEEESH_SI_NS4_8TiledMMAINS4_8MMA_AtomIJNS4_4SM904GMMA30MMA_64x64x32_F32E5M2E5M2_SS_TNILNSM_7ScaleInE1ELSO_1EEEEEENS4_6LayoutISC_NS5_IJNSA_ILi0EEESS_SS_EEEEENS5_IJNS4_10UnderscoreESV_SV_EEEEENS4_13SM90_TMA_LOADENS4_14ComposedLayoutINS4_7SwizzleILi2ELi4ELi3EEENS4_18smem_ptr_flag_bitsILi8EEENSR_INS5_IJNSA_ILi8EEESF_EEENS5_IJSF_SB_EEEEEEEvNS4_8identityESY_S18_vS19_EENS_8epilogue10collective6detail29Sm90TmaWarpSpecializedAdapterINS1C_15DefaultEpilogueISH_SI_SI_NS1B_6thread17LinearCombinationISH_Li1EffLNS1G_9ScaleType4KindE0ELNS_15FloatRoundStyleE2ESH_EENS1_15EpilogueDefaultEEEEEvvEEEEvNT_6ParamsE --------------------------
	.section	.nv.info._ZN7cutlass13device_kernelINS_4gemm6kernel13GemmUniversalIN4cute5tupleIJiiiiEEENS1_10collective13CollectiveMmaINS1_37MainloopSm90TmaGmmaWarpSpecializedFP8ILi3ENS5_IJNS4_1CILi1EEESB_SB_EEENS1_32KernelTmaWarpSpecializedPingpongEEENS5_IJNSA_ILi64EEESF_SF_EEENS_12float_e5m2_tENS5_IJlSB_lEEESH_SI_NS4_8TiledMMAINS4_8MMA_AtomIJNS4_4SM904GMMA30MMA_64x64x32_F32E5M2E5M2_SS_TNILNSM_7ScaleInE1ELSO_1EEEEEENS4_6LayoutISC_NS5_IJNSA_ILi0EEESS_SS_EEEEENS5_IJNS4_10UnderscoreESV_SV_EEEEENS4_13SM90_TMA_LOADENS4_14ComposedLayoutINS4_7SwizzleILi2ELi4ELi3EEENS4_18smem_ptr_flag_bitsILi8EEENSR_INS5_IJNSA_ILi8EEESF_EEENS5_IJSF_SB_EEEEEEEvNS4_8identityESY_S18_vS19_EENS_8epilogue10collective6detail29Sm90TmaWarpSpecializedAdapterINS1C_15DefaultEpilogueISH_SI_SI_NS1B_6thread17LinearCombinationISH_Li1EffLNS1G_9ScaleType4KindE0ELNS_15FloatRoundStyleE2ESH_EENS1_15EpilogueDefaultEEEEEvvEEEEvNT_6ParamsE,"",@"SHT_CUDA_INFO"
	.sectionflags	@""
	.align	4


	//----- nvinfo : EIATTR_CUDA_API_VERSION
	.align		4
        /*0000*/ 	.byte	0x04, 0x37
        /*0002*/ 	.short	(.L_18 - .L_17)
.L_17:
        /*0004*/ 	.word	0x00000082


	//----- nvinfo : EIATTR_KPARAM_INFO
	.align		4
.L_18:
        /*0008*/ 	.byte	0x04, 0x17
        /*000a*/ 	.short	(.L_20 - .L_19)
.L_19:
        /*000c*/ 	.word	0x00000000
        /*0010*/ 	.short	0x0000
        /*0012*/ 	.short	0x0070
        /*0014*/ 	.byte	0x00, 0xf0, 0x01, 0x10


	//----- nvinfo : EIATTR_SPARSE_MMA_MASK
	.align		4
.L_20:
        /*0018*/ 	.byte	0x03, 0x50
        /*001a*/ 	.short	0x0000


	//----- nvinfo : EIATTR_MAXREG_COUNT
	.align		4
        /*001c*/ 	.byte	0x03, 0x1b
        /*001e*/ 	.short	0x00a8


	//----- nvinfo : EIATTR_NUM_BARRIERS
	.align		4
        /*0020*/ 	.byte	0x02, 0x4c
        /*0022*/ 	.byte	0x01
	.zero		1


	//----- nvinfo : EIATTR_MERCURY_ISA_VERSION
	.align		4
        /*0024*/ 	.byte	0x03, 0x5f
        /*0026*/ 	.short	0x0101


	//----- nvinfo : EIATTR_INT_WARP_WIDE_INSTR_OFFSETS
	.align		4
        /*0028*/ 	.byte	0x04, 0x31
        /*002a*/ 	.short	(.L_22 - .L_21)


	//   ....[0]....
.L_21:
        /*002c*/ 	.word	0x00000400


	//   ....[1]....
        /*0030*/ 	.word	0x00000420


	//   ....[2]....
        /*0034*/ 	.word	0x000004a0


	//   ....[3]....
        /*0038*/ 	.word	0x000004b0


	//   ....[4]....
        /*003c*/ 	.word	0x000004c0


	//   ....[5]....
        /*0040*/ 	.word	0x000004e0


	//   ....[6]....
        /*0044*/ 	.word	0x00000530


	//   ....[7]....
        /*0048*/ 	.word	0x00000550


	//----- nvinfo : EIATTR_COOP_GROUP_MASK_REGIDS
	.align		4
.L_22:
        /*004c*/ 	.byte	0x04, 0x29
        /*004e*/ 	.short	(.L_24 - .L_23)


	//   ....[0]....
.L_23:
        /*0050*/ 	.word	0xffffffff


	//   ....[1]....
        /*0054*/ 	.word	0xffffffff


	//   ....[2]....
        /*0058*/ 	.word	0xffffffff


	//   ....[3]....
        /*005c*/ 	.word	0xffffffff


	//   ....[4]....
        /*0060*/ 	.word	0xffffffff


	//   ....[5]....
        /*0064*/ 	.word	0xffffffff


	//----- nvinfo : EIATTR_COOP_GROUP_INSTR_OFFSETS
	.align		4
.L_24:
        /*0068*/ 	.byte	0x04, 0x28
        /*006a*/ 	.short	(.L_26 - .L_25)


	//   ....[0]....
.L_25:
        /*006c*/ 	.word	0x00000060


	//   ....[1]....
        /*0070*/ 	.word	0x00000070


	//   ....[2]....
        /*0074*/ 	.word	0x00000130


	//   ....[3]....
        /*0078*/ 	.word	0x000002a0


	//   ....[4]....
        /*007c*/ 	.word	0x000002e0


	//   ....[5]....
        /*0080*/ 	.word	0x00000320


	//----- nvinfo : EIATTR_REG_RECONFIG
	.align		4
.L_26:
        /*0084*/ 	.byte	0x01, 0x54
	.zero		2


	//----- nvinfo : EIATTR_MBARRIER_INSTR_OFFSETS
	.align		4
        /*0088*/ 	.byte	0x04, 0x39
        /*008a*/ 	.short	(.L_28 - .L_27)


	//   ....[0]....
.L_27:
        /*008c*/ 	.word	0x00000230
        /*0090*/ 	.word	0x000000ff
        /*0094*/ 	.word	0x00000000
        /*0098*/ 	.short	0x0100
        /*009a*/ 	.byte	0x08
	.zero		1


	//   ....[1]....
        /*009c*/ 	.word	0x00000240
        /*00a0*/ 	.word	0x000000ff
        /*00a4*/ 	.word	0x00000018
        /*00a8*/ 	.short	0x0100
        /*00aa*/ 	.byte	0x08
	.zero		1


	//   ....[2]....
        /*00ac*/ 	.word	0x00000250
        /*00b0*/ 	.word	0x000000ff
        /*00b4*/ 	.word	0x00000008
        /*00b8*/ 	.short	0x0100
        /*00ba*/ 	.byte	0x08
	.zero		1


	//   ....[3]....
        /*00bc*/ 	.word	0x00000260
        /*00c0*/ 	.word	0x000000ff
        /*00c4*/ 	.word	0x00000020
        /*00c8*/ 	.short	0x0100
        /*00ca*/ 	.byte	0x08
	.zero		1


	//   ....[4]....
        /*00cc*/ 	.word	0x00000270
        /*00d0*/ 	.word	0x000000ff
        /*00d4*/ 	.word	0x00000010
        /*00d8*/ 	.short	0x0100
        /*00da*/ 	.byte	0x08
	.zero		1


	//   ....[5]....
        /*00dc*/ 	.word	0x00000280
        /*00e0*/ 	.word	0x000000ff
        /*00e4*/ 	.word	0x00000028
        /*00e8*/ 	.short	0x0100
        /*00ea*/ 	.byte	0x08
	.zero		1


	//   ....[6]....
        /*00ec*/ 	.word	0x00000590
        /*00f0*/ 	.word	0x000000ff
        /*00f4*/ 	.word	0x00000060
        /*00f8*/ 	.short	0x0100
        /*00fa*/ 	.byte	0x08
	.zero		1


	//   ....[7]....
        /*00fc*/ 	.word	0x00000600
        /*0100*/ 	.word	0x000000ff
        /*0104*/ 	.word	0x00000068
        /*0108*/ 	.short	0x0100
        /*010a*/ 	.byte	0x08
	.zero		1


	//   ....[8]....
        /*010c*/ 	.word	0x00000620
        /*0110*/ 	.word	0x000000ff
        /*0114*/ 	.word	0x00000040
        /*0118*/ 	.short	0x0100
        /*011a*/ 	.byte	0x09
	.zero		1


	//   ....[9]....
        /*011c*/ 	.word	0x00000630
        /*0120*/ 	.word	0x000000ff
        /*0124*/ 	.word	0x00000048
        /*0128*/ 	.short	0x0100
        /*012a*/ 	.byte	0x09
	.zero		1


	//   ....[10]....
        /*012c*/ 	.word	0x00000640
        /*0130*/ 	.word	0x000000ff
        /*0134*/ 	.word	0x00000050
        /*0138*/ 	.short	0x0100
        /*013a*/ 	.byte	0x09
	.zero		1


	//   ....[11]....
        /*013c*/ 	.word	0x00000650
        /*0140*/ 	.word	0x000000ff
        /*0144*/ 	.word	0x00000058
        /*0148*/ 	.short	0x0100
        /*014a*/ 	.byte	0x09
	.zero		1


	//   ....[12]....
        /*014c*/ 	.word	0x00001480
        /*0150*/ 	.word	0x000000ff
        /*0154*/ 	.word	0xfffffff8
        /*0158*/ 	.short	0x010a
        /*015a*/ 	.byte	0x0f
	.zero		1


	//   ....[13]....
        /*015c*/ 	.word	0x00001750
        /*0160*/ 	.word	0x000000ff
        /*0164*/ 	.word	0x00000000
        /*0168*/ 	.short	0x010a
        /*016a*/ 	.byte	0x06
	.zero		1


	//   ....[14]....
        /*016c*/ 	.word	0x00001790
        /*0170*/ 	.word	0x000000ff
        /*0174*/ 	.word	0x00000000
        /*0178*/ 	.short	0x010a
        /*017a*/ 	.byte	0x06
	.zero		1


	//   ....[15]....
        /*017c*/ 	.word	0x00001d00
        /*0180*/ 	.word	0x000000ff
        /*0184*/ 	.word	0x00000000
        /*0188*/ 	.short	0x010a
        /*018a*/ 	.byte	0x09
	.zero		1


	//   ....[16]....
        /*018c*/ 	.word	0x00001d40
        /*0190*/ 	.word	0x000000ff
        /*0194*/ 	.word	0x00000000
        /*0198*/ 	.short	0x010a
        /*019a*/ 	.byte	0x09
	.zero		1


	//   ....[17]....
        /*019c*/ 	.word	0x00002120
        /*01a0*/ 	.word	0x000000ff
        /*01a4*/ 	.word	0x00000000
        /*01a8*/ 	.short	0x0101
        /*01aa*/ 	.byte	0x08
	.zero		1


	//   ....[18]....
        /*01ac*/ 	.word	0x00002490
        /*01b0*/ 	.word	0x0000000f
        /*01b4*/ 	.word	0x00000000
        /*01b8*/ 	.short	0x0101
        /*01ba*/ 	.byte	0x18
	.zero		1


	//   ....[19]....
        /*01bc*/ 	.word	0x00002570
        /*01c0*/ 	.word	0x000000ff
        /*01c4*/ 	.word	0x00000000
        /*01c8*/ 	.short	0x0101
        /*01ca*/ 	.byte	0x08
	.zero		1


	//   ....[20]....
        /*01cc*/ 	.word	0x00002620
        /*01d0*/ 	.word	0x000000ff
        /*01d4*/ 	.word	0x00000008
        /*01d8*/ 	.short	0x010a
        /*01da*/ 	.byte	0x0f
	.zero		1


	//   ....[21]....
        /*01dc*/ 	.word	0x00004e80
        /*01e0*/ 	.word	0x00000004
        /*01e4*/ 	.word	0x00000000
        /*01e8*/ 	.short	0x0101
        /*01ea*/ 	.byte	0x18
	.zero		1


	//   ....[22]....
        /*01ec*/ 	.word	0x00005760
        /*01f0*/ 	.word	0x00000013
        /*01f4*/ 	.word	0x00000018
        /*01f8*/ 	.short	0x010a
        /*01fa*/ 	.byte	0x3f
	.zero		1


	//   ....[23]....
        /*01fc*/ 	.word	0x00005ab0
        /*0200*/ 	.word	0x0000000a
        /*0204*/ 	.word	0x00000068
        /*0208*/ 	.short	0x0101
        /*020a*/ 	.byte	0x3f
	.zero		1


	//   ....[24]....
        /*020c*/ 	.word	0x00006210
        /*0210*/ 	.word	0x00000007
        /*0214*/ 	.word	0x00000000
        /*0218*/ 	.short	0x010a
        /*021a*/ 	.byte	0x3f
	.zero		1


	//   ....[25]....
        /*021c*/ 	.word	0x00006290
        /*0220*/ 	.word	0x00000006
        /*0224*/ 	.word	0x00000000
        /*0228*/ 	.short	0x010a
        /*022a*/ 	.byte	0x3f
	.zero		1


	//   ....[26]....
        /*022c*/ 	.word	0x00006320
        /*0230*/ 	.word	0x00000003
        /*0234*/ 	.word	0x00000000
        /*0238*/ 	.short	0x010a
        /*023a*/ 	.byte	0x3f
	.zero		1


	//   ....[27]....
        /*023c*/ 	.word	0x00006390
        /*0240*/ 	.word	0x0000000f
        /*0244*/ 	.word	0xfffffff8
        /*0248*/ 	.short	0x010a
        /*024a*/ 	.byte	0x3f
	.zero		1


	//   ....[28]....
        /*024c*/ 	.word	0x000063f0
        /*0250*/ 	.word	0x0000000f
        /*0254*/ 	.word	0x00000000
        /*0258*/ 	.short	0x010a
        /*025a*/ 	.byte	0x3f
	.zero		1


	//   ....[29]....
        /*025c*/ 	.word	0x00006450
        /*0260*/ 	.word	0x00000010
        /*0264*/ 	.word	0x00000000
        /*0268*/ 	.short	0x010a
        /*026a*/ 	.byte	0x3f
	.zero		1


	//   ....[30]....
        /*026c*/ 	.word	0x000064b0
        /*0270*/ 	.word	0x0000000f
        /*0274*/ 	.word	0x00000008
        /*0278*/ 	.short	0x010a
        /*027a*/ 	.byte	0x3f
	.zero		1


	//   ....[31]....
        /*027c*/ 	.word	0x00006580
        /*0280*/ 	.word	0x00000013
        /*0284*/ 	.word	0x00000018
        /*0288*/ 	.short	0x010a
        /*028a*/ 	.byte	0x3f
	.zero		1


	//   ....[32]....
        /*028c*/ 	.word	0x00006660
        /*0290*/ 	.word	0x00000007
        /*0294*/ 	.word	0x00000000
        /*0298*/ 	.short	0x010a
        /*029a*/ 	.byte	0x3f
	.zero		1


	//   ....[33]....
        /*029c*/ 	.word	0x000066b0
        /*02a0*/ 	.word	0x00000006
        /*02a4*/ 	.word	0x00000000
        /*02a8*/ 	.short	0x010a
        /*02aa*/ 	.byte	0x3f
	.zero		1


	//----- nvinfo : EIATTR_NUM_MBARRIERS
	.align		4
.L_28:
        /*02ac*/ 	.byte	0x03, 0x38
        /*02ae*/ 	.short	0x000c


	//----- nvinfo : EIATTR_EXIT_INSTR_OFFSETS
	.align		4
        /*02b0*/ 	.byte	0x04, 0x1c
        /*02b2*/ 	.short	(.L_30 - .L_29)


	//   ....[0]....
.L_29:
        /*02b4*/ 	.word	0x00001130


	//   ....[1]....
        /*02b8*/ 	.word	0x00001190


	//   ....[2]....
        /*02bc*/ 	.word	0x00005490


	//   ....[3]....
        /*02c0*/ 	.word	0x000054c0


	//   ....[4]....
        /*02c4*/ 	.word	0x00006370


	//----- nvinfo : EIATTR_MAX_THREADS
	.align		4
.L_30:
        /*02c8*/ 	.byte	0x04, 0x05
        /*02ca*/ 	.short	(.L_32 - .L_31)
.L_31:
        /*02cc*/ 	.word	0x00000180
        /*02d0*/ 	.word	0x00000001
        /*02d4*/ 	.word	0x00000001


	//----- nvinfo : EIATTR_CRS_STACK_SIZE
	.align		4
.L_32:
        /*02d8*/ 	.byte	0x04, 0x1e
        /*02da*/ 	.short	(.L_34 - .L_33)
.L_33:
        /*02dc*/ 	.word	0x00000000


	//----- nvinfo : EIATTR_CBANK_PARAM_SIZE
	.align		4
.L_34:
        /*02e0*/ 	.byte	0x03, 0x19
        /*02e2*/ 	.short	0x0470


	//----- nvinfo : EIATTR_PARAM_CBANK
	.align		4
        /*02e4*/ 	.byte	0x04, 0x0a
        /*02e6*/ 	.short	(.L_36 - .L_35)
	.align		4
.L_35:
        /*02e8*/ 	.word	index@(.nv.constant0._ZN7cutlass13device_kernelINS_4gemm6kernel13GemmUniversalIN4cute5tupleIJiiiiEEENS1_10collective13CollectiveMmaINS1_37MainloopSm90TmaGmmaWarpSpecializedFP8ILi3ENS5_IJNS4_1CILi1EEESB_SB_EEENS1_32KernelTmaWarpSpecializedPingpongEEENS5_IJNSA_ILi64EEESF_SF_EEENS_12float_e5m2_tENS5_IJlSB_lEEESH_SI_NS4_8TiledMMAINS4_8MMA_AtomIJNS4_4SM904GMMA30MMA_64x64x32_F32E5M2E5M2_SS_TNILNSM_7ScaleInE1ELSO_1EEEEEENS4_6LayoutISC_NS5_IJNSA_ILi0EEESS_SS_EEEEENS5_IJNS4_10UnderscoreESV_SV_EEEEENS4_13SM90_TMA_LOADENS4_14ComposedLayoutINS4_7SwizzleILi2ELi4ELi3EEENS4_18smem_ptr_flag_bitsILi8EEENSR_INS5_IJNSA_ILi8EEESF_EEENS5_IJSF_SB_EEEEEEEvNS4_8identityESY_S18_vS19_EENS_8epilogue10collective6detail29Sm90TmaWarpSpecializedAdapterINS1C_15DefaultEpilogueISH_SI_SI_NS1B_6thread17LinearCombinationISH_Li1EffLNS1G_9ScaleType4KindE0ELNS_15FloatRoundStyleE2ESH_EENS1_15EpilogueDefaultEEEEEvvEEEEvNT_6ParamsE)
        /*02ec*/ 	.short	0x0210
        /*02ee*/ 	.short	0x0470


	//----- nvinfo : EIATTR_SW_WAR
	.align		4
.L_36:
        /*02f0*/ 	.byte	0x04, 0x36
        /*02f2*/ 	.short	(.L_38 - .L_37)
.L_37:
        /*02f4*/ 	.word	0x00000008
.L_38:


//--------------------- .nv.callgraph             --------------------------
	.section	.nv.callgraph,"",@"SHT_CUDA_CALLGRAPH"
	.align	4
	.sectionentsize	8
	.align		4
        /*0000*/ 	.word	0x00000000
	.align		4
        /*0004*/ 	.word	0xffffffff
	.align		4
        /*0008*/ 	.word	0x00000000
	.align		4
        /*000c*/ 	.word	0xfffffffe
	.align		4
        /*0010*/ 	.word	0x00000000
	.align		4
        /*0014*/ 	.word	0xfffffffd
	.align		4
        /*0018*/ 	.word	0x00000000
	.align		4
        /*001c*/ 	.word	0xfffffffc


//--------------------- .nv.constant4             --------------------------
	.section	.nv.constant4,"a",@progbits
	.align	8
	.align		8
.nv.constant4:
        /*0000*/ 	.dword	_ZN39_INTERNAL_21e271d7_4_k_cu_be7f3bab_42464cuda3std3__45__cpo5beginE
	.align		8
        /*0008*/ 	.dword	_ZN39_INTERNAL_21e271d7_4_k_cu_be7f3bab_42464cuda3std3__45__cpo3endE
	.align		8
        /*0010*/ 	.dword	_ZN39_INTERNAL_21e271d7_4_k_cu_be7f3bab_42464cuda3std3__45__cpo6cbeginE
	.align		8
        /*0018*/ 	.dword	_ZN39_INTERNAL_21e271d7_4_k_cu_be7f3bab_42464cuda3std3__45__cpo4cendE
	.align		8
        /*0020*/ 	.dword	_ZN39_INTERNAL_21e271d7_4_k_cu_be7f3bab_42464cuda3std3__441_GLOBAL__N__21e271d7_4_k_cu_be7f3bab_42466ignoreE
	.align		8
        /*0028*/ 	.dword	_ZN39_INTERNAL_21e271d7_4_k_cu_be7f3bab_42464cuda3std3__419piecewise_constructE
	.align		8
        /*0030*/ 	.dword	_ZN39_INTERNAL_21e271d7_4_k_cu_be7f3bab_42464cuda3std3__48in_placeE
	.align		8
        /*0038*/ 	.dword	_ZN39_INTERNAL_21e271d7_4_k_cu_be7f3bab_42464cuda3std6ranges3__45__cpo4swapE
	.align		8
        /*0040*/ 	.dword	_ZN39_INTERNAL_21e271d7_4_k_cu_be7f3bab_42464cuda3std6ranges3__45__cpo9iter_moveE
	.align		8
        /*0048*/ 	.dword	_ZN39_INTERNAL_21e271d7_4_k_cu_be7f3bab_42464cute7productE
	.align		8
        /*0050*/ 	.dword	_ZN39_INTERNAL_21e271d7_4_k_cu_be7f3bab_42464cute1_E


//--------------------- .text._ZN7cutlass13device_kernelINS_4gemm6kernel13GemmUniversalIN4cute5tupleIJiiiiEEENS1_10collective13CollectiveMmaINS1_37MainloopSm90TmaGmmaWarpSpecializedFP8ILi3ENS5_IJNS4_1CILi1EEESB_SB_EEENS1_32KernelTmaWarpSpecializedPingpongEEENS5_IJNSA_ILi64EEESF_SF_EEENS_12float_e5m2_tENS5_IJlSB_lEEESH_SI_NS4_8TiledMMAINS4_8MMA_AtomIJNS4_4SM904GMMA30MMA_64x64x32_F32E5M2E5M2_SS_TNILNSM_7ScaleInE1ELSO_1EEEEEENS4_6LayoutISC_NS5_IJNSA_ILi0EEESS_SS_EEEEENS5_IJNS4_10UnderscoreESV_SV_EEEEENS4_13SM90_TMA_LOADENS4_14ComposedLayoutINS4_7SwizzleILi2ELi4ELi3EEENS4_18smem_ptr_flag_bitsILi8EEENSR_INS5_IJNSA_ILi8EEESF_EEENS5_IJSF_SB_EEEEEEEvNS4_8identityESY_S18_vS19_EENS_8epilogue10collective6detail29Sm90TmaWarpSpecializedAdapterINS1C_15DefaultEpilogueISH_SI_SI_NS1B_6thread17LinearCombinationISH_Li1EffLNS1G_9ScaleType4KindE0ELNS_15FloatRoundStyleE2ESH_EENS1_15EpilogueDefaultEEEEEvvEEEEvNT_6ParamsE --------------------------
	.section	.text._ZN7cutlass13device_kernelINS_4gemm6kernel13GemmUniversalIN4cute5tupleIJiiiiEEENS1_10collective13CollectiveMmaINS1_37MainloopSm90TmaGmmaWarpSpecializedFP8ILi3ENS5_IJNS4_1CILi1EEESB_SB_EEENS1_32KernelTmaWarpSpecializedPingpongEEENS5_IJNSA_ILi64EEESF_SF_EEENS_12float_e5m2_tENS5_IJlSB_lEEESH_SI_NS4_8TiledMMAINS4_8MMA_AtomIJNS4_4SM904GMMA30MMA_64x64x32_F32E5M2E5M2_SS_TNILNSM_7ScaleInE1ELSO_1EEEEEENS4_6LayoutISC_NS5_IJNSA_ILi0EEESS_SS_EEEEENS5_IJNS4_10UnderscoreESV_SV_EEEEENS4_13SM90_TMA_LOADENS4_14ComposedLayoutINS4_7SwizzleILi2ELi4ELi3EEENS4_18smem_ptr_flag_bitsILi8EEENSR_INS5_IJNSA_ILi8EEESF_EEENS5_IJSF_SB_EEEEEEEvNS4_8identityESY_S18_vS19_EENS_8epilogue10collective6detail29Sm90TmaWarpSpecializedAdapterINS1C_15DefaultEpilogueISH_SI_SI_NS1B_6thread17LinearCombinationISH_Li1EffLNS1G_9ScaleType4KindE0ELNS_15FloatRoundStyleE2ESH_EENS1_15EpilogueDefaultEEEEEvvEEEEvNT_6ParamsE,"ax",@progbits
	.align	128
.text._ZN7cutlass13device_kernelINS_4gemm6kernel13GemmUniversalIN4cute5tupleIJiiiiEEENS1_10collective13CollectiveMmaINS1_37MainloopSm90TmaGmmaWarpSpecializedFP8ILi3ENS5_IJNS4_1CILi1EEESB_SB_EEENS1_32KernelTmaWarpSpecializedPingpongEEENS5_IJNSA_ILi64EEESF_SF_EEENS_12float_e5m2_tENS5_IJlSB_lEEESH_SI_NS4_8TiledMMAINS4_8MMA_AtomIJNS4_4SM904GMMA30MMA_64x64x32_F32E5M2E5M2_SS_TNILNSM_7ScaleInE1ELSO_1EEEEEENS4_6LayoutISC_NS5_IJNSA_ILi0EEESS_SS_EEEEENS5_IJNS4_10UnderscoreESV_SV_EEEEENS4_13SM90_TMA_LOADENS4_14ComposedLayoutINS4_7SwizzleILi2ELi4ELi3EEENS4_18smem_ptr_flag_bitsILi8EEENSR_INS5_IJNSA_ILi8EEESF_EEENS5_IJSF_SB_EEEEEEEvNS4_8identityESY_S18_vS19_EENS_8epilogue10collective6detail29Sm90TmaWarpSpecializedAdapterINS1C_15DefaultEpilogueISH_SI_SI_NS1B_6thread17LinearCombinationISH_Li1EffLNS1G_9ScaleType4KindE0ELNS_15FloatRoundStyleE2ESH_EENS1_15EpilogueDefaultEEEEEvvEEEEvNT_6ParamsE:
        .type           _ZN7cutlass13device_kernelINS_4gemm6kernel13GemmUniversalIN4cute5tupleIJiiiiEEENS1_10collective13CollectiveMmaINS1_37MainloopSm90TmaGmmaWarpSpecializedFP8ILi3ENS5_IJNS4_1CILi1EEESB_SB_EEENS1_32KernelTmaWarpSpecializedPingpongEEENS5_IJNSA_ILi64EEESF_SF_EEENS_12float_e5m2_tENS5_IJlSB_lEEESH_SI_NS4_8TiledMMAINS4_8MMA_AtomIJNS4_4SM904GMMA30MMA_64x64x32_F32E5M2E5M2_SS_TNILNSM_7ScaleInE1ELSO_1EEEEEENS4_6LayoutISC_NS5_IJNSA_ILi0EEESS_SS_EEEEENS5_IJNS4_10UnderscoreESV_SV_EEEEENS4_13SM90_TMA_LOADENS4_14ComposedLayoutINS4_7SwizzleILi2ELi4ELi3EEENS4_18smem_ptr_flag_bitsILi8EEENSR_INS5_IJNSA_ILi8EEESF_EEENS5_IJSF_SB_EEEEEEEvNS4_8identityESY_S18_vS19_EENS_8epilogue10collective6detail29Sm90TmaWarpSpecializedAdapterINS1C_15DefaultEpilogueISH_SI_SI_NS1B_6thread17LinearCombinationISH_Li1EffLNS1G_9ScaleType4KindE0ELNS_15FloatRoundStyleE2ESH_EENS1_15EpilogueDefaultEEEEEvvEEEEvNT_6ParamsE,@function
        .size           _ZN7cutlass13device_kernelINS_4gemm6kernel13GemmUniversalIN4cute5tupleIJiiiiEEENS1_10collective13CollectiveMmaINS1_37MainloopSm90TmaGmmaWarpSpecializedFP8ILi3ENS5_IJNS4_1CILi1EEESB_SB_EEENS1_32KernelTmaWarpSpecializedPingpongEEENS5_IJNSA_ILi64EEESF_SF_EEENS_12float_e5m2_tENS5_IJlSB_lEEESH_SI_NS4_8TiledMMAINS4_8MMA_AtomIJNS4_4SM904GMMA30MMA_64x64x32_F32E5M2E5M2_SS_TNILNSM_7ScaleInE1ELSO_1EEEEEENS4_6LayoutISC_NS5_IJNSA_ILi0EEESS_SS_EEEEENS5_IJNS4_10UnderscoreESV_SV_EEEEENS4_13SM90_TMA_LOADENS4_14ComposedLayoutINS4_7SwizzleILi2ELi4ELi3EEENS4_18smem_ptr_flag_bitsILi8EEENSR_INS5_IJNSA_ILi8EEESF_EEENS5_IJSF_SB_EEEEEEEvNS4_8identityESY_S18_vS19_EENS_8epilogue10collective6detail29Sm90TmaWarpSpecializedAdapterINS1C_15DefaultEpilogueISH_SI_SI_NS1B_6thread17LinearCombinationISH_Li1EffLNS1G_9ScaleType4KindE0ELNS_15FloatRoundStyleE2ESH_EENS1_15EpilogueDefaultEEEEEvvEEEEvNT_6ParamsE,(.L_x_138 - _ZN7cutlass13device_kernelINS_4gemm6kernel13GemmUniversalIN4cute5tupleIJiiiiEEENS1_10collective13CollectiveMmaINS1_37MainloopSm90TmaGmmaWarpSpecializedFP8ILi3ENS5_IJNS4_1CILi1EEESB_SB_EEENS1_32KernelTmaWarpSpecializedPingpongEEENS5_IJNSA_ILi64EEESF_SF_EEENS_12float_e5m2_tENS5_IJlSB_lEEESH_SI_NS4_8TiledMMAINS4_8MMA_AtomIJNS4_4SM904GMMA30MMA_64x64x32_F32E5M2E5M2_SS_TNILNSM_7ScaleInE1ELSO_1EEEEEENS4_6LayoutISC_NS5_IJNSA_ILi0EEESS_SS_EEEEENS5_IJNS4_10UnderscoreESV_SV_EEEEENS4_13SM90_TMA_LOADENS4_14ComposedLayoutINS4_7SwizzleILi2ELi4ELi3EEENS4_18smem_ptr_flag_bitsILi8EEENSR_INS5_IJNSA_ILi8EEESF_EEENS5_IJSF_SB_EEEEEEEvNS4_8identityESY_S18_vS19_EENS_8epilogue10collective6detail29Sm90TmaWarpSpecializedAdapterINS1C_15DefaultEpilogueISH_SI_SI_NS1B_6thread17LinearCombinationISH_Li1EffLNS1G_9ScaleType4KindE0ELNS_15FloatRoundStyleE2ESH_EENS1_15EpilogueDefaultEEEEEvvEEEEvNT_6ParamsE)
        .other          _ZN7cutlass13device_kernelINS_4gemm6kernel13GemmUniversalIN4cute5tupleIJiiiiEEENS1_10collective13CollectiveMmaINS1_37MainloopSm90TmaGmmaWarpSpecializedFP8ILi3ENS5_IJNS4_1CILi1EEESB_SB_EEENS1_32KernelTmaWarpSpecializedPingpongEEENS5_IJNSA_ILi64EEESF_SF_EEENS_12float_e5m2_tENS5_IJlSB_lEEESH_SI_NS4_8TiledMMAINS4_8MMA_AtomIJNS4_4SM904GMMA30MMA_64x64x32_F32E5M2E5M2_SS_TNILNSM_7ScaleInE1ELSO_1EEEEEENS4_6LayoutISC_NS5_IJNSA_ILi0EEESS_SS_EEEEENS5_IJNS4_10UnderscoreESV_SV_EEEEENS4_13SM90_TMA_LOADENS4_14ComposedLayoutINS4_7SwizzleILi2ELi4ELi3EEENS4_18smem_ptr_flag_bitsILi8EEENSR_INS5_IJNSA_ILi8EEESF_EEENS5_IJSF_SB_EEEEEEEvNS4_8identityESY_S18_vS19_EENS_8epilogue10collective6detail29Sm90TmaWarpSpecializedAdapterINS1C_15DefaultEpilogueISH_SI_SI_NS1B_6thread17LinearCombinationISH_Li1EffLNS1G_9ScaleType4KindE0ELNS_15FloatRoundStyleE2ESH_EENS1_15EpilogueDefaultEEEEEvvEEEEvNT_6ParamsE,@"STO_CUDA_ENTRY STV_DEFAULT"
_ZN7cutlass13device_kernelINS_4gemm6kernel13GemmUniversalIN4cute5tupleIJiiiiEEENS1_10collective13CollectiveMmaINS1_37MainloopSm90TmaGmmaWarpSpecializedFP8ILi3ENS5_IJNS4_1CILi1EEESB_SB_EEENS1_32KernelTmaWarpSpecializedPingpongEEENS5_IJNSA_ILi64EEESF_SF_EEENS_12float_e5m2_tENS5_IJlSB_lEEESH_SI_NS4_8TiledMMAINS4_8MMA_AtomIJNS4_4SM904GMMA30MMA_64x64x32_F32E5M2E5M2_SS_TNILNSM_7ScaleInE1ELSO_1EEEEEENS4_6LayoutISC_NS5_IJNSA_ILi0EEESS_SS_EEEEENS5_IJNS4_10UnderscoreESV_SV_EEEEENS4_13SM90_TMA_LOADENS4_14ComposedLayoutINS4_7SwizzleILi2ELi4ELi3EEENS4_18smem_ptr_flag_bitsILi8EEENSR_INS5_IJNSA_ILi8EEESF_EEENS5_IJSF_SB_EEEEEEEvNS4_8identityESY_S18_vS19_EENS_8epilogue10collective6detail29Sm90TmaWarpSpecializedAdapterINS1C_15DefaultEpilogueISH_SI_SI_NS1B_6thread17LinearCombinationISH_Li1EffLNS1G_9ScaleType4KindE0ELNS_15FloatRoundStyleE2ESH_EENS1_15EpilogueDefaultEEEEEvvEEEEvNT_6ParamsE:
[----:B------:R-:W-:Y:S01]  /*0000*/  LDC R1, c[0x0][0x28] ;  /* 0x00000a00ff017b82 */ /* 0x000fe20000000800 */
[----:B------:R-:W0:Y:S01]  /*0010*/  S2R R11, SR_TID.X ;  /* 0x00000000000b7919 */ /* 0x000e220000002100 */
[----:B------:R-:W-:Y:S01]  /*0020*/  ELECT P0, URZ, PT ;  /* 0x00000000003f782f */ /* 0x000fe20003800000 */
[----:B------:R-:W-:Y:S01]  /*0030*/  BSSY B0, `(.L_x_0) ;  /* 0x000000f000007945 */ /* 0x000fe20003800000 */
[--C-:B0-----:R-:W-:Y:S02]  /*0040*/  SHF.R.U32.HI R0, RZ, 0x5, R11.reuse ;  /* 0x00000005ff007819 */ /* 0x101fe4000001160b */
[----:B------:R-:W-:-:S03]  /*0050*/  SHF.R.U32.HI R4, RZ, 0x7, R11 ;  /* 0x00000007ff047819 */ /* 0x000fc6000001160b */
[----:B------:R-:W0:Y:S04]  /*0060*/  SHFL.IDX PT, R2, R0, RZ, 0x1f ;  /* 0x00001fff00027589 */ /* 0x000e2800000e0000 */
[----:B------:R1:W2:Y:S01]  /*0070*/  SHFL.IDX PT, R5, R4, RZ, 0x1f ;  /* 0x00001fff04057589 */ /* 0x0002a200000e0000 */
[----:B0-----:R-:W-:-:S13]  /*0080*/  ISETP.NE.OR P0, PT, R2, RZ, !P0 ;  /* 0x000000ff0200720c */ /* 0x001fda0004705670 */
[----:B-12---:R-:W-:Y:S05]  /*0090*/  @P0 BRA `(.L_x_1) ;  /* 0x0000000000200947 */ /* 0x006fea0003800000 */
[----:B------:R-:W-:Y:S02]  /*00a0*/  ULDC.64 UR4, c[0x0][0x198] ;  /* 0x0000660000047ab9 */ /* 0x000fe40000000a00 */
[----:B------:R-:W-:Y:S02]  /*00b0*/  UIADD3 UR6, UP0, UR4, 0xf0, URZ ;  /* 0x000000f004067890 */ /* 0x000fe4000ff1e03f */
[----:B------:R-:W-:Y:S02]  /*00c0*/  UIADD3 UR4, UP1, UR4, 0x1f0, URZ ;  /* 0x000001f004047890 */ /* 0x000fe4000ff3e03f */
[----:B------:R-:W-:Y:S02]  /*00d0*/  UIADD3.X UR7, URZ, UR5, URZ, UP0, !UPT ;  /* 0x000000053f077290 */ /* 0x000fe400087fe43f */
[----:B------:R-:W-:-:S07]  /*00e0*/  UIADD3.X UR5, URZ, UR5, URZ, UP1, !UPT ;  /* 0x000000053f057290 */ /* 0x000fce0008ffe43f */
[----:B------:R0:W-:Y:S02]  /*00f0*/  UTMACCTL.PF [UR6] ;  /* 0x00000000060079b9 */ /* 0x0001e40008040000 */
[----:B------:R0:W-:Y:S02]  /*0100*/  UTMACCTL.PF [UR4] ;  /* 0x00000000040079b9 */ /* 0x0001e40008040000 */
[----:B0-----:R-:W-:Y:S01]  /*0110*/  NOP ;  /* 0x0000000000007918 */ /* 0x001fe20000000000 */
.L_x_1:
[----:B------:R-:W-:Y:S05]  /*0120*/  BSYNC B0 ;  /* 0x0000000000007941 */ /* 0x000fea0003800000 */
.L_x_0:
[----:B------:R-:W0:Y:S02]  /*0130*/  SHFL.IDX PT, R3, R0, RZ, 0x1f ;  /* 0x00001fff00037589 */ /* 0x000e2400000e0000 */
[----:B0-----:R-:W-:-:S13]  /*0140*/  ISETP.NE.AND P0, PT, R3, RZ, PT ;  /* 0x000000ff0300720c */ /* 0x001fda0003f05270 */
[----:B------:R-:W-:Y:S05]  /*0150*/  @P0 BRA `(.L_x_2) ;  /* 0x0000000000500947 */ /* 0x000fea0003800000 */
[----:B------:R-:W0:Y:S01]  /*0160*/  S2UR UR8, SR_CgaCtaId ;  /* 0x00000000000879c3 */ /* 0x000e220000008800 */
[----:B------:R-:W-:Y:S01]  /*0170*/  UMOV UR4, 0x400 ;  /* 0x0000040000047882 */ /* 0x000fe20000000000 */
[----:B------:R-:W-:Y:S01]  /*0180*/  UMOV UR5, 0x1 ;  /* 0x0000000100057882 */ /* 0x000fe20000000000 */
[----:B------:R-:W-:Y:S01]  /*0190*/  UMOV UR6, 0x80 ;  /* 0x0000008000067882 */ /* 0x000fe20000000000 */
[----:B------:R-:W-:Y:S01]  /*01a0*/  ELECT P0, URZ, PT ;  /* 0x00000000003f782f */ /* 0x000fe20003800000 */
[----:B------:R-:W-:-:S04]  /*01b0*/  UIADD3 UR6, -UR6, 0x100000, URZ ;  /* 0x0010000006067890 */ /* 0x000fc8000fffe13f */
[----:B------:R-:W-:Y:S02]  /*01c0*/  USHF.L.U32 UR7, UR6, 0xb, URZ ;  /* 0x0000000b06077899 */ /* 0x000fe4000800063f */
[----:B------:R-:W-:Y:S02]  /*01d0*/  USHF.L.U32 UR6, UR6, 0x1, URZ ;  /* 0x0000000106067899 */ /* 0x000fe4000800063f */
[----:B0-----:R-:W-:Y:S02]  /*01e0*/  ULEA UR8, UR8, UR4, 0x18 ;  /* 0x0000000408087291 */ /* 0x001fe4000f8ec03f */
[----:B------:R-:W-:-:S04]  /*01f0*/  UIADD3 UR4, -UR5, 0x100000, URZ ;  /* 0x0010000005047890 */ /* 0x000fc8000fffe13f */
[----:B------:R-:W-:Y:S02]  /*0200*/  USHF.L.U32 UR5, UR4, 0xb, URZ ;  /* 0x0000000b04057899 */ /* 0x000fe4000800063f */
[----:B------:R-:W-:Y:S01]  /*0210*/  USHF.L.U32 UR4, UR4, 0x1, URZ ;  /* 0x0000000104047899 */ /* 0x000fe2000800063f */
[----:B------:R-:W0:Y:S11]  /*0220*/  FENCE.VIEW.ASYNC.S ;  /* 0x00000000000073c6 */ /* 0x000e360000000000 */
[----:B0-----:R0:W1:Y:S01]  /*0230*/  SYNCS.EXCH.64 URZ, [UR8], UR4 ;  /* 0x00000004083f75b2 */ /* 0x0010620008000100 */
[----:B------:R0:W2:Y:S01]  /*0240*/  SYNCS.EXCH.64 URZ, [UR8+0x18], UR6 ;  /* 0x00001806083f75b2 */ /* 0x0000a20008000100 */
[----:B------:R0:W3:Y:S01]  /*0250*/  SYNCS.EXCH.64 URZ, [UR8+0x8], UR4 ;  /* 0x00000804083f75b2 */ /* 0x0000e20008000100 */
[----:B------:R0:W4:Y:S01]  /*0260*/  SYNCS.EXCH.64 URZ, [UR8+0x20], UR6 ;  /* 0x00002006083f75b2 */ /* 0x0001220008000100 */
[----:B------:R0:W0:Y:S01]  /*0270*/  SYNCS.EXCH.64 URZ, [UR8+0x10], UR4 ;  /* 0x00001004083f75b2 */ /* 0x0000220008000100 */
[----:B------:R0:W0:Y:S01]  /*0280*/  SYNCS.EXCH.64 URZ, [UR8+0x28], UR6 ;  /* 0x00002806083f75b2 */ /* 0x0000220008000100 */
[----:B------:R-:W-:Y:S01]  /*0290*/  NOP ;  /* 0x0000000000007918 */ /* 0x000fe20000000000 */
.L_x_2:
[----:B------:R-:W5:Y:S01]  /*02a0*/  SHFL.IDX PT, R6, R0, RZ, 0x1f ;  /* 0x00001fff00067589 */ /* 0x000f6200000e0000 */
[----:B------:R-:W-:Y:S01]  /*02b0*/  ELECT P0, URZ, PT ;  /* 0x00000000003f782f */ /* 0x000fe20003800000 */
[----:B------:R-:W-:Y:S01]  /*02c0*/  NOP ;  /* 0x0000000000007918 */ /* 0x000fe20000000000 */
[----:B------:R-:W-:Y:S01]  /*02d0*/  ELECT P1, URZ, PT ;  /* 0x00000000003f782f */ /* 0x000fe20003820000 */
[----:B------:R1:W2:Y:S01]  /*02e0*/  SHFL.IDX PT, R3, R0, RZ, 0x1f ;  /* 0x00001fff00037589 */ /* 0x0002a200000e0000 */
[----:B0-----:R-:W-:Y:S01]  /*02f0*/  UMOV UR4, 0x20 ;  /* 0x0000002000047882 */ /* 0x001fe20000000000 */
[----:B------:R-:W-:Y:S01]  /*0300*/  UMOV UR11, 0x80 ;  /* 0x00000080000b7882 */ /* 0x000fe20000000000 */
[----:B------:R-:W-:Y:S01]  /*0310*/  NOP ;  /* 0x0000000000007918 */ /* 0x000fe20000000000 */
[----:B------:R-:W0:Y:S01]  /*0320*/  SHFL.IDX PT, R4, R4, RZ, 0x1f ;  /* 0x00001fff04047589 */ /* 0x000e2200000e0000 */
[C---:B------:R-:W-:Y:S01]  /*0330*/  VIADD R33, R5.reuse, 0xffffffff ;  /* 0xffffffff05217836 */ /* 0x040fe20000000000 */
[----:B------:R-:W-:Y:S01]  /*0340*/  ULDC.64 UR20, c[0x0][0x208] ;  /* 0x0000820000147ab9 */ /* 0x000fe20000000a00 */
[----:B------:R-:W-:-:S02]  /*0350*/  ISETP.NE.AND P2, PT, R5, RZ, PT ;  /* 0x000000ff0500720c */ /* 0x000fc40003f45270 */
[----:B-1----:R-:W-:Y:S02]  /*0360*/  SHF.R.S32.HI R0, RZ, 0x1f, R11 ;  /* 0x0000001fff007819 */ /* 0x002fe4000001140b */
[----:B------:R-:W-:Y:S02]  /*0370*/  ISETP.GE.U32.AND P3, PT, R33, 0x2, PT ;  /* 0x000000022100780c */ /* 0x000fe40003f66070 */
[----:B------:R-:W-:-:S04]  /*0380*/  LEA.HI R0, R0, R11, RZ, 0x7 ;  /* 0x0000000b00007211 */ /* 0x000fc800078f38ff */
[----:B------:R-:W-:Y:S02]  /*0390*/  LOP3.LUT R0, R0, 0xffffff80, RZ, 0xc0, !PT ;  /* 0xffffff8000007812 */ /* 0x000fe400078ec0ff */
[----:B-----5:R-:W-:-:S03]  /*03a0*/  ISETP.NE.OR P0, PT, R6, RZ, !P0 ;  /* 0x000000ff0600720c */ /* 0x020fc60004705670 */
[----:B------:R-:W-:Y:S01]  /*03b0*/  IMAD.IADD R10, R11, 0x1, -R0 ;  /* 0x000000010b0a7824 */ /* 0x000fe200078e0a00 */
[----:B--2---:R-:W-:Y:S02]  /*03c0*/  ISETP.NE.OR P1, PT, R3, RZ, !P1 ;  /* 0x000000ff0300720c */ /* 0x004fe40004f25670 */
[----:B------:R-:W-:Y:S02]  /*03d0*/  SHF.R.S32.HI R3, RZ, 0x1f, R2 ;  /* 0x0000001fff037819 */ /* 0x000fe40000011402 */
[----:B0-----:R-:W-:Y:S02]  /*03e0*/  R2UR UR15, R4 ;  /* 0x00000000040f72ca */ /* 0x001fe400000e0000 */
[----:B------:R-:W-:-:S03]  /*03f0*/  LEA.HI R3, R3, R2, RZ, 0x2 ;  /* 0x0000000203037211 */ /* 0x000fc600078f10ff */
[----:B------:R-:W-:Y:S01]  /*0400*/  VOTEU.ALL UP0, P0 ;  /* 0x00000000003f7886 */ /* 0x000fe20000000000 */
[----:B------:R-:W-:-:S03]  /*0410*/  LOP3.LUT R3, R3, 0xfffffffc, RZ, 0xc0, !PT ;  /* 0xfffffffc03037812 */ /* 0x000fc600078ec0ff */
[----:B------:R-:W-:Y:S01]  /*0420*/  VOTEU.ALL UP1, P1 ;  /* 0x00000000003f7886 */ /* 0x000fe20000820000 */
[----:B------:R-:W0:Y:S01]  /*0430*/  @!UP0 S2UR UR7, SR_CgaCtaId ;  /* 0x00000000000789c3 */ /* 0x000e220000008800 */
[----:B------:R-:W-:Y:S01]  /*0440*/  @!UP0 UMOV UR6, 0x400 ;  /* 0x0000040000068882 */ /* 0x000fe20000000000 */
[----:B------:R-:W-:-:S04]  /*0450*/  @!UP0 UIADD3 UR4, -UR4, 0x100000, URZ ;  /* 0x0010000004048890 */ /* 0x000fc8000fffe13f */
[----:B------:R-:W-:Y:S02]  /*0460*/  @!UP0 USHF.L.U32 UR5, UR4, 0xb, URZ ;  /* 0x0000000b04058899 */ /* 0x000fe4000800063f */
[----:B------:R-:W-:Y:S01]  /*0470*/  @!UP0 USHF.L.U32 UR4, UR4, 0x1, URZ ;  /* 0x0000000104048899 */ /* 0x000fe2000800063f */
[----:B------:R-:W-:Y:S01]  /*0480*/  IMAD.IADD R20, R2, 0x1, -R3 ;  /* 0x0000000102147824 */ /* 0x000fe200078e0a03 */
[----:B------:R-:W-:Y:S01]  /*0490*/  @!UP1 UMOV UR9, 0x400 ;  /* 0x0000040000099882 */ /* 0x000fe20000000000 */
[----:B------:R-:W-:Y:S01]  /*04a0*/  VOTEU.ALL UP2, P1 ;  /* 0x00000000003f7886 */ /* 0x000fe20000840000 */
[----:B------:R-:W-:Y:S01]  /*04b0*/  VOTEU.ALL UP3, P1 ;  /* 0x00000000003f7886 */ /* 0x000fe20000860000 */
[----:B------:R-:W-:Y:S01]  /*04c0*/  VOTEU.ALL UP4, P1 ;  /* 0x00000000003f7886 */ /* 0x000fe20000880000 */
[----:B------:R-:W1:Y:S01]  /*04d0*/  @!UP1 S2UR UR10, SR_CgaCtaId ;  /* 0x00000000000a99c3 */ /* 0x000e620000008800 */
[----:B------:R-:W-:Y:S01]  /*04e0*/  VOTEU.ALL UP5, P1 ;  /* 0x00000000003f7886 */ /* 0x000fe200008a0000 */
[----:B0-----:R-:W-:-:S02]  /*04f0*/  @!UP0 ULEA UR8, UR7, UR6, 0x18 ;  /* 0x0000000607088291 */ /* 0x001fc4000f8ec03f */
[----:B------:R-:W-:-:S04]  /*0500*/  @!UP1 UIADD3 UR6, -UR11, 0x100000, URZ ;  /* 0x001000000b069890 */ /* 0x000fc8000fffe13f */
[----:B------:R-:W-:Y:S02]  /*0510*/  @!UP1 USHF.L.U32 UR7, UR6, 0xb, URZ ;  /* 0x0000000b06079899 */ /* 0x000fe4000800063f */
[----:B------:R-:W-:Y:S01]  /*0520*/  @!UP1 USHF.L.U32 UR6, UR6, 0x1, URZ ;  /* 0x0000000106069899 */ /* 0x000fe2000800063f */
[----:B------:R-:W-:Y:S01]  /*0530*/  VOTEU.ALL UP0, P0 ;  /* 0x00000000003f7886 */ /* 0x000fe20000000000 */
[----:B-1----:R-:W-:Y:S01]  /*0540*/  @!UP1 ULEA UR9, UR10, UR9, 0x18 ;  /* 0x000000090a099291 */ /* 0x002fe2000f8ec03f */
[----:B------:R-:W-:Y:S02]  /*0550*/  VOTEU.ALL UP1, P0 ;  /* 0x00000000003f7886 */ /* 0x000fe40000020000 */
[----:B------:R-:W-:Y:S01]  /*0560*/  ULDC.64 UR10, c[0x0][0x598] ;  /* 0x00016600000a7ab9 */ /* 0x000fe20000000a00 */
[----:B------:R-:W-:Y:S01]  /*0570*/  ISETP.NE.AND P0, PT, R20, 0x3, PT ;  /* 0x000000031400780c */ /* 0x000fe20003f05270 */
[----:B------:R-:W0:Y:S02]  /*0580*/  FENCE.VIEW.ASYNC.S ;  /* 0x00000000000073c6 */ /* 0x000e240000000000 */
[----:B0-----:R0:W3:Y:S01]  /*0590*/  @!UP0 SYNCS.EXCH.64 URZ, [UR8+0x60], UR4 ;  /* 0x00006004083f85b2 */ /* 0x0010e20008000100 */
[----:B------:R-:W-:-:S02]  /*05a0*/  ISETP.NE.U32.AND P1, PT, RZ, UR10, PT ;  /* 0x0000000aff007c0c */ /* 0x000fc4000bf25070 */
[----:B------:R-:W-:Y:S02]  /*05b0*/  ISETP.EQ.OR P0, PT, R20, RZ, !P0 ;  /* 0x000000ff1400720c */ /* 0x000fe40004702670 */
[----:B------:R-:W-:Y:S02]  /*05c0*/  ISETP.NE.AND.EX P1, PT, RZ, UR11, PT, P1 ;  /* 0x0000000bff007c0c */ /* 0x000fe4000bf25310 */
[----:B------:R-:W-:-:S04]  /*05d0*/  ISETP.EQ.AND P0, PT, R5, RZ, P0 ;  /* 0x000000ff0500720c */ /* 0x000fc80000702270 */
[----:B------:R-:W-:-:S04]  /*05e0*/  SEL R7, RZ, 0x1, !P0 ;  /* 0x00000001ff077807 */ /* 0x000fc80004000000 */
[----:B------:R-:W-:Y:S01]  /*05f0*/  SEL R7, R7, 0x2, P3 ;  /* 0x0000000207077807 */ /* 0x000fe20001800000 */
[----:B------:R0:W3:Y:S01]  /*0600*/  @!UP1 SYNCS.EXCH.64 URZ, [UR8+0x68], UR4 ;  /* 0x00006804083f95b2 */ /* 0x0000e20008000100 */
[----:B------:R-:W-:Y:S01]  /*0610*/  NOP ;  /* 0x0000000000007918 */ /* 0x000fe20000000000 */
[----:B------:R0:W3:Y:S01]  /*0620*/  @!UP2 SYNCS.EXCH.64 URZ, [UR9+0x40], UR6 ;  /* 0x00004006093fa5b2 */ /* 0x0000e20008000100 */
[----:B------:R0:W3:Y:S01]  /*0630*/  @!UP3 SYNCS.EXCH.64 URZ, [UR9+0x48], UR6 ;  /* 0x00004806093fb5b2 */ /* 0x0000e20008000100 */
[----:B------:R0:W3:Y:S01]  /*0640*/  @!UP4 SYNCS.EXCH.64 URZ, [UR9+0x50], UR6 ;  /* 0x00005006093fc5b2 */ /* 0x0000e20008000100 */
[----:B------:R0:W3:Y:S01]  /*0650*/  @!UP5 SYNCS.EXCH.64 URZ, [UR9+0x58], UR6 ;  /* 0x00005806093fd5b2 */ /* 0x0000e20008000100 */
[----:B------:R-:W-:Y:S01]  /*0660*/  NOP ;  /* 0x0000000000007918 */ /* 0x000fe20000000000 */
[----:B---34-:R-:W-:Y:S06]  /*0670*/  BAR.SYNC.DEFER_BLOCKING 0x0 ;  /* 0x0000000000007b1d */ /* 0x018fec0000010000 */
[----:B0-----:R-:W-:Y:S05]  /*0680*/  @!P1 BRA `(.L_x_3) ;  /* 0x00000000001c9947 */ /* 0x001fea0003800000 */
[----:B------:R-:W0:Y:S02]  /*0690*/  LDC.64 R2, c[0x0][0x598] ;  /* 0x00016600ff027b82 */ /* 0x000e240000000a00 */
[----:B0-----:R-:W2:Y:S02]  /*06a0*/  LDG.E.64 R2, desc[UR20][R2.64] ;  /* 0x0000001402027981 */ /* 0x001ea4000c1e1b00 */
[----:B--2---:R-:W-:-:S04]  /*06b0*/  ISETP.NE.U32.AND P0, PT, R2, RZ, PT ;  /* 0x000000ff0200720c */ /* 0x004fc80003f05070 */
[----:B------:R-:W-:-:S13]  /*06c0*/  ISETP.NE.AND.EX P0, PT, R3, RZ, PT, P0 ;  /* 0x000000ff0300720c */ /* 0x000fda0003f05300 */
[----:B------:R-:W-:Y:S05]  /*06d0*/  @!P0 BRA `(.L_x_3) ;  /* 0x0000000000088947 */ /* 0x000fea0003800000 */
[----:B------:R2:W5:Y:S01]  /*06e0*/  LD.E R12, desc[UR20][R2.64] ;  /* 0x00000014020c7980 */ /* 0x000562000c101900 */
[----:B------:R-:W-:Y:S05]  /*06f0*/  BRA `(.L_x_4) ;  /* 0x0000000000207947 */ /* 0x000fea0003800000 */
.L_x_3:
[----:B------:R-:W-:Y:S02]  /*0700*/  ULDC.64 UR4, c[0x0][0x588] ;  /* 0x0001620000047ab9 */ /* 0x000fe40000000a00 */
[----:B------:R-:W-:-:S04]  /*0710*/  ISETP.NE.U32.AND P0, PT, RZ, UR4, PT ;  /* 0x00000004ff007c0c */ /* 0x000fc8000bf05070 */
[----:B------:R-:W-:-:S13]  /*0720*/  ISETP.NE.AND.EX P0, PT, RZ, UR5, PT, P0 ;  /* 0x00000005ff007c0c */ /* 0x000fda000bf05300 */
[----:B------:R-:W-:Y:S05]  /*0730*/  @!P0 BRA `(.L_x_5) ;  /* 0x00000000000c8947 */ /* 0x000fea0003800000 */
[----:B------:R-:W0:Y:S02]  /*0740*/  LDC.64 R12, c[0x0][0x588] ;  /* 0x00016200ff0c7b82 */ /* 0x000e240000000a00 */
[----:B0-----:R1:W5:Y:S01]  /*0750*/  LDG.E R12, desc[UR20][R12.64] ;  /* 0x000000140c0c7981 */ /* 0x001362000c1e1900 */
[----:B------:R-:W-:Y:S05]  /*0760*/  BRA `(.L_x_4) ;  /* 0x0000000000047947 */ /* 0x000fea0003800000 */
.L_x_5:
[----:B------:R-:W0:Y:S02]  /*0770*/  LDC R12, c[0x0][0x580] ;  /* 0x00016000ff0c7b82 */ /* 0x000e240000000800 */
.L_x_4:
[----:B------:R-:W-:Y:S02]  /*0780*/  ULDC.64 UR4, c[0x0][0x5a0] ;  /* 0x0001680000047ab9 */ /* 0x000fe40000000a00 */
[----:B------:R-:W-:-:S04]  /*0790*/  ISETP.NE.U32.AND P0, PT, RZ, UR4, PT ;  /* 0x00000004ff007c0c */ /* 0x000fc8000bf05070 */
[----:B------:R-:W-:-:S13]  /*07a0*/  ISETP.NE.AND.EX P0, PT, RZ, UR5, PT, P0 ;  /* 0x00000005ff007c0c */ /* 0x000fda000bf05300 */
[----:B------:R-:W-:Y:S05]  /*07b0*/  @!P0 BRA `(.L_x_6) ;  /* 0x00000000001c8947 */ /* 0x000fea0003800000 */
[----:B--2---:R-:W2:Y:S02]  /*07c0*/  LDC.64 R2, c[0x0][0x5a0] ;  /* 0x00016800ff027b82 */ /* 0x004ea40000000a00 */
[----:B--2---:R-:W2:Y:S02]  /*07d0*/  LDG.E.64 R2, desc[UR20][R2.64] ;  /* 0x0000001402027981 */ /* 0x004ea4000c1e1b00 */
[----:B--2---:R-:W-:-:S04]  /*07e0*/  ISETP.NE.U32.AND P0, PT, R2, RZ, PT ;  /* 0x000000ff0200720c */ /* 0x004fc80003f05070 */
[----:B------:R-:W-:-:S13]  /*07f0*/  ISETP.NE.AND.EX P0, PT, R3, RZ, PT, P0 ;  /* 0x000000ff0300720c */ /* 0x000fda0003f05300 */
[----:B------:R-:W-:Y:S05]  /*0800*/  @!P0 BRA `(.L_x_6) ;  /* 0x0000000000088947 */ /* 0x000fea0003800000 */
[----:B-1----:R4:W5:Y:S01]  /*0810*/  LD.E R13, desc[UR20][R2.64] ;  /* 0x00000014020d7980 */ /* 0x002962000c101900 */
[----:B------:R-:W-:Y:S05]  /*0820*/  BRA `(.L_x_7) ;  /* 0x0000000000207947 */ /* 0x000fea0003800000 */
.L_x_6:
[----:B------:R-:W-:Y:S02]  /*0830*/  ULDC.64 UR4, c[0x0][0x590] ;  /* 0x0001640000047ab9 */ /* 0x000fe40000000a00 */
[----:B------:R-:W-:-:S04]  /*0840*/  ISETP.NE.U32.AND P0, PT, RZ, UR4, PT ;  /* 0x00000004ff007c0c */ /* 0x000fc8000bf05070 */
[----:B------:R-:W-:-:S13]  /*0850*/  ISETP.NE.AND.EX P0, PT, RZ, UR5, PT, P0 ;  /* 0x00000005ff007c0c */ /* 0x000fda000bf05300 */
[----:B------:R-:W-:Y:S05]  /*0860*/  @!P0 BRA `(.L_x_8) ;  /* 0x00000000000c8947 */ /* 0x000fea0003800000 */
[----:B--2---:R-:W1:Y:S02]  /*0870*/  LDC.64 R2, c[0x0][0x590] ;  /* 0x00016400ff027b82 */ /* 0x004e640000000a00 */
[----:B-1----:R3:W5:Y:S01]  /*0880*/  LDG.E R13, desc[UR20][R2.64] ;  /* 0x00000014020d7981 */ /* 0x002762000c1e1900 */
[----:B------:R-:W-:Y:S05]  /*0890*/  BRA `(.L_x_7) ;  /* 0x0000000000047947 */ /* 0x000fea0003800000 */
.L_x_8:
[----:B-1----:R-:W1:Y:S02]  /*08a0*/  LDC R13, c[0x0][0x584] ;  /* 0x00016100ff0d7b82 */ /* 0x002e640000000800 */
.L_x_7:
[----:B------:R-:W0:Y:S01]  /*08b0*/  LDC R0, c[0x0][0x65c] ;  /* 0x00019700ff007b82 */ /* 0x000e220000000800 */
[----:B------:R-:W2:Y:S01]  /*08c0*/  S2R R21, SR_CTAID.Y ;  /* 0x0000000000157919 */ /* 0x000ea20000002600 */
[----:B------:R-:W-:Y:S01]  /*08d0*/  ULDC UR8, c[0x0][0x28c] ;  /* 0x0000a30000087ab9 */ /* 0x000fe20000000800 */
[----:B------:R-:W-:Y:S01]  /*08e0*/  ISETP.NE.AND P0, PT, R5, 0x2, PT ;  /* 0x000000020500780c */ /* 0x000fe20003f05270 */
[----:B------:R-:W-:Y:S01]  /*08f0*/  UIADD3 UR8, UR8, 0x3f, URZ ;  /* 0x0000003f08087890 */ /* 0x000fe2000fffe03f */
[----:B------:R-:W1:Y:S01]  /*0900*/  S2R R14, SR_CTAID.X ;  /* 0x00000000000e7919 */ /* 0x000e620000002500 */
[----:B------:R-:W-:Y:S01]  /*0910*/  UMOV UR5, URZ ;  /* 0x0000003f00057c82 */ /* 0x000fe20008000000 */
[----:B------:R-:W-:Y:S01]  /*0920*/  UMOV UR4, URZ ;  /* 0x0000003f00047c82 */ /* 0x000fe20008000000 */
[----:B------:R-:W-:-:S04]  /*0930*/  USHF.R.S32.HI UR9, URZ, 0x1f, UR8 ;  /* 0x0000001f3f097899 */ /* 0x000fc80008011408 */
[----:B------:R-:W-:-:S04]  /*0940*/  ULEA.HI UR9, UR9, UR8, URZ, 0x6 ;  /* 0x0000000809097291 */ /* 0x000fc8000f8f303f */
[----:B------:R-:W-:Y:S01]  /*0950*/  USHF.R.S32.HI UR13, URZ, 0x6, UR9 ;  /* 0x000000063f0d7899 */ /* 0x000fe20008011409 */
[----:B0-----:R-:W-:-:S13]  /*0960*/  ISETP.NE.AND P4, PT, R0, 0x1, PT ;  /* 0x000000010000780c */ /* 0x001fda0003f85270 */
[----:B------:R-:W1:Y:S01]  /*0970*/  @P4 LDC R15, c[0x0][0x10] ;  /* 0x00000400ff0f4b82 */ /* 0x000e620000000800 */
[----:B--234-:R-:W-:Y:S02]  /*0980*/  @P4 IMAD.MOV.U32 R2, RZ, RZ, R21 ;  /* 0x000000ffff024224 */ /* 0x01cfe400078e0015 */
[----:B------:R-:W-:Y:S02]  /*0990*/  @P4 IMAD.MOV.U32 R3, RZ, RZ, RZ ;  /* 0x000000ffff034224 */ /* 0x000fe400078e00ff */
[----:B------:R-:W-:-:S03]  /*09a0*/  @P4 IMAD.MOV.U32 R5, RZ, RZ, RZ ;  /* 0x000000ffff054224 */ /* 0x000fc600078e00ff */
[----:B------:R-:W0:Y:S01]  /*09b0*/  @!P4 LDC R9, c[0x0][0xc] ;  /* 0x00000300ff09cb82 */ /* 0x000e220000000800 */
[----:B------:R-:W-:Y:S01]  /*09c0*/  ULDC UR6, c[0x0][0xc] ;  /* 0x0000030000067ab9 */ /* 0x000fe20000000800 */
[----:B------:R-:W-:Y:S02]  /*09d0*/  ULDC UR7, c[0x0][0x10] ;  /* 0x0000040000077ab9 */ /* 0x000fe40000000800 */
[----:B------:R-:W-:-:S04]  /*09e0*/  UIMAD.WIDE.U32 UR6, UR6, UR7, URZ ;  /* 0x00000007060672a5 */ /* 0x000fc8000f8e003f */
[----:B------:R-:W2:Y:S01]  /*09f0*/  LDC R8, c[0x0][0x14] ;  /* 0x00000500ff087b82 */ /* 0x000ea20000000800 */
[----:B-1----:R-:W-:-:S04]  /*0a00*/  @P4 IMAD.WIDE.U32 R2, R14, R15, R2 ;  /* 0x0000000f0e024225 */ /* 0x002fc800078e0002 */
[----:B------:R-:W-:Y:S02]  /*0a10*/  IMAD.MOV.U32 R15, RZ, RZ, RZ ;  /* 0x000000ffff0f7224 */ /* 0x000fe400078e00ff */
[----:B------:R-:W-:Y:S02]  /*0a20*/  @P4 IMAD.IADD R3, R3, 0x1, R5 ;  /* 0x0000000103034824 */ /* 0x000fe400078e0205 */
[----:B0-----:R-:W-:-:S04]  /*0a30*/  @!P4 IMAD.WIDE.U32 R4, R9, R21, R14 ;  /* 0x000000150904c225 */ /* 0x001fc800078e000e */
[----:B------:R-:W-:Y:S02]  /*0a40*/  @!P4 IMAD.MOV.U32 R2, RZ, RZ, R4 ;  /* 0x000000ffff02c224 */ /* 0x000fe400078e0004 */
[----:B------:R-:W-:Y:S02]  /*0a50*/  @!P4 IMAD.MOV.U32 R3, RZ, RZ, R5 ;  /* 0x000000ffff03c224 */ /* 0x000fe400078e0005 */
[C---:B--2---:R-:W-:Y:S02]  /*0a60*/  IMAD R17, R8.reuse, UR7, RZ ;  /* 0x0000000708117c24 */ /* 0x044fe4000f8e02ff */
[----:B------:R-:W-:Y:S01]  /*0a70*/  IMAD.WIDE.U32 R8, R8, UR6, RZ ;  /* 0x0000000608087c25 */ /* 0x000fe2000f8e00ff */
[----:B------:R-:W-:-:S03]  /*0a80*/  ULDC.64 UR6, c[0x0][0x650] ;  /* 0x0001940000067ab9 */ /* 0x000fc60000000a00 */
[----:B------:R-:W-:Y:S01]  /*0a90*/  IMAD.IADD R0, R9, 0x1, R17 ;  /* 0x0000000109007824 */ /* 0x000fe200078e0211 */
[----:B------:R-:W-:Y:S06]  /*0aa0*/  @P0 BRA `(.L_x_9) ;  /* 0x0000000000200947 */ /* 0x000fec0003800000 */
[----:B------:R-:W-:Y:S01]  /*0ab0*/  UISETP.GE.U32.AND UP0, UPT, UR13, 0x3, UPT ;  /* 0x000000030d00788c */ /* 0x000fe2000bf06070 */
[----:B------:R-:W-:Y:S01]  /*0ac0*/  IADD3 R2, P0, R2, R8, RZ ;  /* 0x0000000802027210 */ /* 0x000fe20007f1e0ff */
[----:B------:R-:W-:-:S04]  /*0ad0*/  UIMAD.WIDE.U32 UR4, UR13, -0x55555555, URZ ;  /* 0xaaaaaaab0d0478a5 */ /* 0x000fc8000f8e003f */
[----:B------:R-:W-:Y:S01]  /*0ae0*/  USHF.R.U32.HI UR5, URZ, 0x1, UR5 ;  /* 0x000000013f057899 */ /* 0x000fe20008011605 */
[----:B------:R-:W-:Y:S02]  /*0af0*/  IMAD.X R3, R0, 0x1, R3, P0 ;  /* 0x0000000100037824 */ /* 0x000fe400000e0603 */
[----:B------:R-:W-:Y:S02]  /*0b00*/  UMOV UR4, URZ ;  /* 0x0000003f00047c82 */ /* 0x000fe40008000000 */
[----:B------:R-:W-:Y:S02]  /*0b10*/  @UP0 ULOP3.LUT UR4, UR5, 0x1, URZ, 0xc0, !UPT ;  /* 0x0000000105040892 */ /* 0x000fe4000f8ec03f */
[----:B------:R-:W-:-:S12]  /*0b20*/  UIMAD UR5, UR5, -0x3, UR13 ;  /* 0xfffffffd050578a4 */ /* 0x000fd8000f8e020d */
.L_x_9:
[----:B------:R-:W-:Y:S01]  /*0b30*/  ISETP.GE.U32.AND P0, PT, R2, UR6, PT ;  /* 0x0000000602007c0c */ /* 0x000fe2000bf06070 */
[----:B------:R-:W-:Y:S01]  /*0b40*/  IMAD.MOV.U32 R6, RZ, RZ, -0x1 ;  /* 0xffffffffff067424 */ /* 0x000fe200078e00ff */
[----:B------:R-:W-:Y:S01]  /*0b50*/  PRMT R16, RZ, 0x7610, R16 ;  /* 0x00007610ff107816 */ /* 0x000fe20000000010 */
[----:B------:R-:W-:Y:S01]  /*0b60*/  IMAD.MOV.U32 R4, RZ, RZ, -0x1 ;  /* 0xffffffffff047424 */ /* 0x000fe200078e00ff */
[----:B------:R-:W-:Y:S01]  /*0b70*/  ISETP.GE.U32.AND.EX P0, PT, R3, UR7, PT, P0 ;  /* 0x0000000703007c0c */ /* 0x000fe2000bf06100 */
[----:B------:R-:W-:-:S12]  /*0b80*/  IMAD.MOV.U32 R5, RZ, RZ, -0x1 ;  /* 0xffffffffff057424 */ /* 0x000fd800078e00ff */
[----:B------:R-:W-:Y:S05]  /*0b90*/  @P0 BRA `(.L_x_10) ;  /* 0x00000004005c0947 */ /* 0x000fea0003800000 */
[----:B------:R-:W0:Y:S01]  /*0ba0*/  LDC.64 R24, c[0x0][0x628] ;  /* 0x00018a00ff187b82 */ /* 0x000e220000000a00 */
[----:B------:R-:W-:Y:S02]  /*0bb0*/  IMAD.MOV.U32 R4, RZ, RZ, R2 ;  /* 0x000000ffff047224 */ /* 0x000fe400078e0002 */
[----:B------:R-:W-:-:S05]  /*0bc0*/  IMAD.MOV.U32 R5, RZ, RZ, R3 ;  /* 0x000000ffff057224 */ /* 0x000fca00078e0003 */
[----:B------:R-:W1:Y:S08]  /*0bd0*/  LDC R6, c[0x0][0x630] ;  /* 0x00018c00ff067b82 */ /* 0x000e700000000800 */
[----:B------:R-:W2:Y:S01]  /*0be0*/  LDC.64 R26, c[0x0][0x620] ;  /* 0x00018800ff1a7b82 */ /* 0x000ea20000000a00 */
[----:B0-----:R-:W-:-:S04]  /*0bf0*/  ISETP.NE.U32.AND P0, PT, R24, RZ, PT ;  /* 0x000000ff1800720c */ /* 0x001fc80003f05070 */
[----:B------:R-:W-:-:S13]  /*0c00*/  ISETP.NE.AND.EX P0, PT, R25, RZ, PT, P0 ;  /* 0x000000ff1900720c */ /* 0x000fda0003f05300 */
[----:B-12---:R-:W-:Y:S05]  /*0c10*/  @!P0 BRA `(.L_x_11) ;  /* 0x0000000000288947 */ /* 0x006fea0003800000 */
[----:B------:R-:W0:Y:S02]  /*0c20*/  LDC R19, c[0x0][0x634] ;  /* 0x00018d00ff137b82 */ /* 0x000e240000000800 */
[----:B0-----:R-:W-:-:S05]  /*0c30*/  IADD3 R19, P0, R2, R19, RZ ;  /* 0x0000001302137210 */ /* 0x001fca0007f1e0ff */
[----:B------:R-:W-:-:S04]  /*0c40*/  IMAD.X R23, RZ, RZ, R3, P0 ;  /* 0x000000ffff177224 */ /* 0x000fc800000e0603 */
[----:B------:R-:W-:-:S04]  /*0c50*/  IMAD.WIDE.U32 R4, R23, R24, RZ ;  /* 0x0000001817047225 */ /* 0x000fc800078e00ff */
[----:B------:R-:W-:-:S04]  /*0c60*/  IMAD.WIDE.U32 R16, P0, R19, R25, R4 ;  /* 0x0000001913107225 */ /* 0x000fc80007800004 */
[----:B------:R-:W-:-:S04]  /*0c70*/  IMAD.WIDE.U32 R4, R19, R24, RZ ;  /* 0x0000001813047225 */ /* 0x000fc800078e00ff */
[----:B------:R-:W-:Y:S01]  /*0c80*/  IMAD.X R19, RZ, RZ, RZ, P0 ;  /* 0x000000ffff137224 */ /* 0x000fe200000e06ff */
[----:B------:R-:W-:Y:S01]  /*0c90*/  IADD3 RZ, P0, R5, R16, RZ ;  /* 0x0000001005ff7210 */ /* 0x000fe20007f1e0ff */
[----:B------:R-:W-:-:S04]  /*0ca0*/  IMAD.MOV.U32 R18, RZ, RZ, R17 ;  /* 0x000000ffff127224 */ /* 0x000fc800078e0011 */
[----:B------:R-:W-:-:S08]  /*0cb0*/  IMAD.WIDE.U32.X R4, R23, R25, R18, P0 ;  /* 0x0000001917047225 */ /* 0x000fd000000e0412 */
.L_x_11:
[--C-:B------:R-:W-:Y:S01]  /*0cc0*/  SHF.R.U64 R32, R4, R6, R5.reuse ;  /* 0x0000000604207219 */ /* 0x100fe20000001205 */
[----:B------:R-:W0:Y:S01]  /*0cd0*/  LDC.64 R28, c[0x0][0x640] ;  /* 0x00019000ff1c7b82 */ /* 0x000e220000000a00 */
[----:B------:R-:W-:Y:S01]  /*0ce0*/  I2FP.F32.U32 R4, R14 ;  /* 0x0000000e00047245 */ /* 0x000fe20000201000 */
[----:B------:R-:W-:Y:S01]  /*0cf0*/  ULDC UR6, c[0x0][0x150] ;  /* 0x0000540000067ab9 */ /* 0x000fe20000000800 */
[----:B------:R-:W-:Y:S02]  /*0d00*/  SHF.R.U32.HI R5, RZ, R6, R5 ;  /* 0x00000006ff057219 */ /* 0x000fe40000011605 */
[----:B------:R-:W-:Y:S01]  /*0d10*/  IADD3 R17, P0, RZ, -R32, RZ ;  /* 0x80000020ff117210 */ /* 0x000fe20007f1e0ff */
[----:B------:R-:W-:Y:S01]  /*0d20*/  FMUL R6, R4, UR6 ;  /* 0x0000000604067c20 */ /* 0x000fe20008400000 */
[----:B------:R-:W-:Y:S01]  /*0d30*/  ULDC UR6, c[0x0][0x154] ;  /* 0x0000550000067ab9 */ /* 0x000fe20000000800 */
[----:B------:R-:W1:Y:S02]  /*0d40*/  LDC R18, c[0x0][0x618] ;  /* 0x00018600ff127b82 */ /* 0x000e640000000800 */
[----:B------:R-:W-:-:S02]  /*0d50*/  IMAD.X R19, RZ, RZ, ~R5, P0 ;  /* 0x000000ffff137224 */ /* 0x000fc400000e0e05 */
[----:B------:R-:W2:Y:S01]  /*0d60*/  F2I.U32.TRUNC.NTZ R6, R6 ;  /* 0x0000000600067305 */ /* 0x000ea2000020f000 */
[----:B------:R-:W-:-:S03]  /*0d70*/  IMAD.WIDE.U32 R4, R17, R26, R2 ;  /* 0x0000001a11047225 */ /* 0x000fc600078e0002 */
[----:B------:R-:W3:Y:S01]  /*0d80*/  LDC R15, c[0x0][0x144] ;  /* 0x00005100ff0f7b82 */ /* 0x000ee20000000800 */
[----:B------:R-:W-:-:S04]  /*0d90*/  IMAD R16, R19, R26, RZ ;  /* 0x0000001a13107224 */ /* 0x000fc800078e02ff */
[----:B------:R-:W-:-:S03]  /*0da0*/  IMAD R17, R17, R27, R16 ;  /* 0x0000001b11117224 */ /* 0x000fc600078e0210 */
[----:B------:R-:W4:Y:S01]  /*0db0*/  LDC R22, c[0x0][0x608] ;  /* 0x00018200ff167b82 */ /* 0x000f220000000800 */
[----:B------:R-:W-:Y:S01]  /*0dc0*/  IMAD.IADD R17, R5, 0x1, R17 ;  /* 0x0000000105117824 */ /* 0x000fe200078e0211 */
[----:B0-----:R-:W-:Y:S01]  /*0dd0*/  ISETP.NE.U32.AND P0, PT, R28, RZ, PT ;  /* 0x000000ff1c00720c */ /* 0x001fe20003f05070 */
[----:B--2---:R-:W-:-:S03]  /*0de0*/  IMAD.MOV R5, RZ, RZ, -R6 ;  /* 0x000000ffff057224 */ /* 0x004fc600078e0a06 */
[----:B------:R-:W-:Y:S02]  /*0df0*/  ISETP.NE.AND.EX P0, PT, R29, RZ, PT, P0 ;  /* 0x000000ff1d00720c */ /* 0x000fe40003f05300 */
[----:B------:R-:W0:Y:S01]  /*0e00*/  LDC R19, c[0x0][0x658] ;  /* 0x00019600ff137b82 */ /* 0x000e220000000800 */
[-CC-:B-1----:R-:W-:Y:S02]  /*0e10*/  SHF.R.U64 R26, R4, R18.reuse, R17.reuse ;  /* 0x00000012041a7219 */ /* 0x182fe40000001211 */
[----:B------:R-:W-:Y:S02]  /*0e20*/  I2FP.F32.U32 R4, R21 ;  /* 0x0000001500047245 */ /* 0x000fe40000201000 */
[----:B------:R-:W-:Y:S01]  /*0e30*/  SHF.R.U32.HI R17, RZ, R18, R17 ;  /* 0x00000012ff117219 */ /* 0x000fe20000011611 */
[----:B------:R-:W-:Y:S02]  /*0e40*/  IMAD.MOV.U32 R18, RZ, RZ, 0x1 ;  /* 0x00000001ff127424 */ /* 0x000fe400078e00ff */
[----:B------:R-:W1:Y:S01]  /*0e50*/  LDC R24, c[0x0][0x148] ;  /* 0x00005200ff187b82 */ /* 0x000e620000000800 */
[----:B---3--:R-:W-:-:S02]  /*0e60*/  IMAD R6, R15, R5, R14 ;  /* 0x000000050f067224 */ /* 0x008fc400078e020e */
[----:B------:R-:W-:Y:S01]  /*0e70*/  FMUL R5, R4, UR6 ;  /* 0x0000000604057c20 */ /* 0x000fe20008400000 */
[----:B------:R-:W-:-:S04]  /*0e80*/  IMAD.MOV.U32 R4, RZ, RZ, -0x1 ;  /* 0xffffffffff047424 */ /* 0x000fc800078e00ff */
[----:B------:R-:W2:Y:S01]  /*0e90*/  LDC R25, c[0x0][0x600] ;  /* 0x00018000ff197b82 */ /* 0x000ea20000000800 */
[-CC-:B----4-:R-:W-:Y:S02]  /*0ea0*/  SHF.R.U64 R34, R26, R22.reuse, R17.reuse ;  /* 0x000000161a227219 */ /* 0x190fe40000001211 */
[----:B------:R-:W-:Y:S02]  /*0eb0*/  SHF.R.U32.HI R14, RZ, R22, R17 ;  /* 0x00000016ff0e7219 */ /* 0x000fe40000011611 */
[----:B------:R3:W4:Y:S03]  /*0ec0*/  F2I.U32.TRUNC.NTZ R22, R5 ;  /* 0x0000000500167305 */ /* 0x000726000020f000 */
[----:B------:R-:W1:Y:S01]  /*0ed0*/  LDC R27, c[0x0][0x648] ;  /* 0x00019200ff1b7b82 */ /* 0x000e620000000800 */
[-C--:B0-----:R-:W-:Y:S02]  /*0ee0*/  SHF.R.U64 R36, R34, R19.reuse, R14 ;  /* 0x0000001322247219 */ /* 0x081fe4000000120e */
[----:B------:R-:W-:-:S02]  /*0ef0*/  SHF.L.U32 R4, R4, R19, RZ ;  /* 0x0000001304047219 */ /* 0x000fc400000006ff */
[-C--:B------:R-:W-:Y:S02]  /*0f00*/  SHF.R.U32.HI R14, RZ, R19.reuse, R14 ;  /* 0x00000013ff0e7219 */ /* 0x080fe4000001160e */
[----:B------:R-:W-:Y:S01]  /*0f10*/  SHF.L.U32 R18, R18, R19, RZ ;  /* 0x0000001312127219 */ /* 0x000fe200000006ff */
[----:B------:R-:W0:Y:S01]  /*0f20*/  LDC R31, c[0x0][0x638] ;  /* 0x00018e00ff1f7b82 */ /* 0x000e220000000800 */
[----:B------:R-:W-:Y:S01]  /*0f30*/  LOP3.LUT R19, RZ, R4, RZ, 0x33, !PT ;  /* 0x00000004ff137212 */ /* 0x000fe200078e33ff */
[----:B------:R-:W-:Y:S02]  /*0f40*/  IMAD.MOV.U32 R4, RZ, RZ, R36 ;  /* 0x000000ffff047224 */ /* 0x000fe400078e0024 */
[----:B---3--:R-:W-:-:S04]  /*0f50*/  IMAD.MOV.U32 R5, RZ, RZ, R14 ;  /* 0x000000ffff057224 */ /* 0x008fc800078e000e */
[----:B------:R-:W3:Y:S01]  /*0f60*/  LDC R30, c[0x0][0x610] ;  /* 0x00018400ff1e7b82 */ /* 0x000ee20000000800 */
[----:B----4-:R-:W-:Y:S05]  /*0f70*/  @!P0 BRA `(.L_x_12) ;  /* 0x0000000000288947 */ /* 0x010fea0003800000 */
[----:B------:R-:W4:Y:S02]  /*0f80*/  LDC R17, c[0x0][0x64c] ;  /* 0x00019300ff117b82 */ /* 0x000f240000000800 */
[----:B----4-:R-:W-:-:S05]  /*0f90*/  IADD3 R17, P0, R36, R17, RZ ;  /* 0x0000001124117210 */ /* 0x010fca0007f1e0ff */
        /* <DEDUP_REMOVED lines=8> */
.L_x_12:
[----:B-1----:R-:W-:Y:S01]  /*1020*/  SHF.R.U64 R4, R4, R27, R5 ;  /* 0x0000001b04047219 */ /* 0x002fe20000001205 */
[----:B--2---:R-:W-:Y:S01]  /*1030*/  VIADD R5, R25, 0xffffffff ;  /* 0xffffffff19057836 */ /* 0x004fe20000000000 */
[----:B------:R-:W-:Y:S01]  /*1040*/  LOP3.LUT R19, R34, R19, RZ, 0xc0, !PT ;  /* 0x0000001322137212 */ /* 0x000fe200078ec0ff */
[----:B------:R-:W-:Y:S02]  /*1050*/  IMAD.MOV R22, RZ, RZ, -R22 ;  /* 0x000000ffff167224 */ /* 0x000fe400078e0a16 */
[----:B------:R-:W-:Y:S01]  /*1060*/  IMAD.MOV R14, RZ, RZ, -R4 ;  /* 0x000000ffff0e7224 */ /* 0x000fe200078e0a04 */
[----:B------:R-:W-:Y:S01]  /*1070*/  LOP3.LUT R5, R26, R5, RZ, 0xc0, !PT ;  /* 0x000000051a057212 */ /* 0x000fe200078ec0ff */
[----:B------:R-:W-:Y:S02]  /*1080*/  IMAD R19, R18, R4, R19 ;  /* 0x0000000412137224 */ /* 0x000fe400078e0213 */
[----:B------:R-:W-:Y:S02]  /*1090*/  @P4 IMAD R6, R24, R22, R21 ;  /* 0x0000001618064224 */ /* 0x000fe400078e0215 */
[----:B0-----:R-:W-:-:S02]  /*10a0*/  IMAD R4, R14, R31, R36 ;  /* 0x0000001f0e047224 */ /* 0x001fc400078e0224 */
[----:B---3--:R-:W-:Y:S02]  /*10b0*/  IMAD R6, R19, R30, R6 ;  /* 0x0000001e13067224 */ /* 0x008fe400078e0206 */
[----:B------:R-:W-:Y:S02]  /*10c0*/  IMAD R5, R4, R25, R5 ;  /* 0x0000001904057224 */ /* 0x000fe400078e0205 */
[----:B------:R-:W-:-:S03]  /*10d0*/  IMAD.MOV.U32 R16, RZ, RZ, 0x1 ;  /* 0x00000001ff107424 */ /* 0x000fc600078e00ff */
[----:B------:R-:W-:Y:S02]  /*10e0*/  SEL R4, R5, R6, !P4 ;  /* 0x0000000605047207 */ /* 0x000fe40006000000 */
[----:B------:R-:W-:Y:S01]  /*10f0*/  SEL R6, R6, R5, !P4 ;  /* 0x0000000506067207 */ /* 0x000fe20006000000 */
[----:B------:R-:W-:-:S07]  /*1100*/  IMAD.MOV.U32 R5, RZ, RZ, R32 ;  /* 0x000000ffff057224 */ /* 0x000fce00078e0020 */
.L_x_10:
[----:B------:R-:W-:Y:S05]  /*1110*/  @!P2 BRA `(.L_x_13) ;  /* 0x0000004000e0a947 */ /* 0x000fea0003800000 */
[----:B------:R-:W-:-:S13]  /*1120*/  ISETP.GT.U32.AND P0, PT, R33, 0x1, PT ;  /* 0x000000012100780c */ /* 0x000fda0003f04070 */
[----:B------:R-:W-:Y:S05]  /*1130*/  @P0 EXIT ;  /* 0x000000000000094d */ /* 0x000fea0003800000 */
.L_x_14:
[----:B------:R-:W-:-:S08]  /*1140*/  NOP ;  /* 0x0000000000007918 */ /* 0x000fd00000000000 */
[----:B------:R-:W0:Y:S02]  /*1150*/  USETMAXREG.TRY_ALLOC.CTAPOOL UP0, 0xe8 ;  /* 0x000000e8000079c8 */ /* 0x000e240008000600 */
[----:B0-----:R-:W-:-:S13]  /*1160*/  PLOP3.LUT P0, PT, PT, PT, UP0, 0x80, 0x0 ;  /* 0x000000000000781c */ /* 0x001fda0003f0f008 */
[----:B------:R-:W-:Y:S05]  /*1170*/  @!P0 BRA `(.L_x_14) ;  /* 0xfffffffc00f08947 */ /* 0x000fea000383ffff */
[----:B------:R-:W-:-:S13]  /*1180*/  LOP3.LUT P0, RZ, R16, 0xff, RZ, 0xc0, !PT ;  /* 0x000000ff10ff7812 */ /* 0x000fda000780c0ff */
[----:B------:R-:W-:Y:S05]  /*1190*/  @!P0 EXIT ;  /* 0x000000000000894d */ /* 0x000fea0003800000 */
[----:B------:R-:W0:Y:S01]  /*11a0*/  S2UR UR6, SR_CgaCtaId ;  /* 0x00000000000679c3 */ /* 0x000e220000008800 */
[----:B------:R-:W-:Y:S01]  /*11b0*/  SHF.R.S32.HI R11, RZ, 0x1f, R10 ;  /* 0x0000001fff0b7819 */ /* 0x000fe2000001140a */
[----:B------:R-:W-:Y:S01]  /*11c0*/  UIADD3 UR7, UR15, -0x1, URZ ;  /* 0xffffffff0f077890 */ /* 0x000fe2000fffe03f */
[----:B------:R-:W-:Y:S01]  /*11d0*/  LOP3.LUT R86, R7, 0x1, RZ, 0xfc, !PT ;  /* 0x0000000107567812 */ /* 0x000fe200078efcff */
[----:B------:R-:W-:Y:S01]  /*11e0*/  UMOV UR12, 0x400 ;  /* 0x00000400000c7882 */ /* 0x000fe20000000000 */
[CC--:B------:R-:W-:Y:S01]  /*11f0*/  LEA.HI R15, R11.reuse, R10.reuse, RZ, 0x2 ;  /* 0x0000000a0b0f7211 */ /* 0x0c0fe200078f10ff */
[----:B------:R-:W-:Y:S01]  /*1200*/  UISETP.LT.AND UP0, UPT, UR13, 0x1, UPT ;  /* 0x000000010d00788c */ /* 0x000fe2000bf01270 */
[----:B------:R-:W-:Y:S01]  /*1210*/  LEA.HI R16, R11, R10, RZ, 0x5 ;  /* 0x0000000a0b107211 */ /* 0x000fe200078f28ff */
[----:B------:R-:W-:Y:S01]  /*1220*/  USHF.L.U32 UR23, UR13, 0x1, URZ ;  /* 0x000000010d177899 */ /* 0x000fe2000800063f */
[--C-:B------:R-:W-:Y:S01]  /*1230*/  SHF.R.S32.HI R14, RZ, 0x2, R15.reuse ;  /* 0x00000002ff0e7819 */ /* 0x100fe2000001140f */
[----:B------:R-:W-:Y:S01]  /*1240*/  USEL UR14, UR13, 0x1, UP0 ;  /* 0x000000010d0e7887 */ /* 0x000fe20008000000 */
[----:B------:R-:W-:Y:S01]  /*1250*/  SHF.R.S32.HI R17, RZ, 0x1f, R15 ;  /* 0x0000001fff117819 */ /* 0x000fe2000001140f */
[----:B------:R-:W-:Y:S01]  /*1260*/  UISETP.NE.AND UP0, UPT, UR7, URZ, UPT ;  /* 0x0000003f0700728c */ /* 0x000fe2000bf05270 */
[----:B------:R-:W-:Y:S01]  /*1270*/  LOP3.LUT R11, R15, 0xfffffffc, RZ, 0xc0, !PT ;  /* 0xfffffffc0f0b7812 */ /* 0x000fe200078ec0ff */
[----:B------:R-:W-:Y:S01]  /*1280*/  UIADD3 UR14, -UR14, UR13, URZ ;  /* 0x0000000d0e0e7290 */ /* 0x000fe2000fffe13f */
[----:B------:R-:W-:Y:S01]  /*1290*/  LEA.HI R17, R17, R14, RZ, 0x3 ;  /* 0x0000000e11117211 */ /* 0x000fe200078f18ff */
[----:B------:R-:W-:-:S02]  /*12a0*/  USEL UR9, URZ, 0x1, UP0 ;  /* 0x000000013f097887 */ /* 0x000fc40008000000 */
[----:B------:R-:W-:Y:S01]  /*12b0*/  IMAD.IADD R18, R10, 0x1, -R11 ;  /* 0x000000010a127824 */ /* 0x000fe200078e0a0b */
[----:B------:R-:W-:-:S03]  /*12c0*/  LOP3.LUT R17, R17, 0xfffffff8, RZ, 0xc0, !PT ;  /* 0xfffffff811117812 */ /* 0x000fc600078ec0ff */
[----:B------:R-:W-:Y:S01]  /*12d0*/  IMAD.U32 R87, RZ, RZ, UR9 ;  /* 0x00000009ff577e24 */ /* 0x000fe2000f8e00ff */
[----:B0-----:R-:W-:Y:S01]  /*12e0*/  ULEA UR12, UR6, UR12, 0x18 ;  /* 0x0000000c060c7291 */ /* 0x001fe2000f8ec03f */
[----:B------:R-:W-:Y:S01]  /*12f0*/  IMAD.IADD R14, R14, 0x1, -R17 ;  /* 0x000000010e0e7824 */ /* 0x000fe200078e0a11 */
[----:B------:R-:W-:Y:S01]  /*1300*/  USHF.L.U32 UR6, UR7, 0x3, URZ ;  /* 0x0000000307067899 */ /* 0x000fe2000800063f */
[----:B------:R-:W-:Y:S01]  /*1310*/  SHF.R.S32.HI R17, RZ, 0x5, R16 ;  /* 0x00000005ff117819 */ /* 0x000fe20000011410 */
[----:B------:R-:W-:Y:S02]  /*1320*/  UIADD3 UR7, UR12, 0x3100, URZ ;  /* 0x000031000c077890 */ /* 0x000fe4000fffe03f */
[----:B------:R-:W-:Y:S01]  /*1330*/  ULOP3.LUT UR6, UR6, 0x8, URZ, 0xc0, !UPT ;  /* 0x0000000806067892 */ /* 0x000fe2000f8ec03f */
[--C-:B------:R-:W-:Y:S01]  /*1340*/  SHF.R.S32.HI R15, RZ, 0x1f, R14.reuse ;  /* 0x0000001fff0f7819 */ /* 0x100fe2000001140e */
[----:B------:R-:W-:Y:S01]  /*1350*/  UIADD3 UR8, UR12, 0x100, URZ ;  /* 0x000001000c087890 */ /* 0x000fe2000fffe03f */
[----:B------:R-:W-:Y:S01]  /*1360*/  IMAD R19, R17, -0x10, -R14 ;  /* 0xfffffff011137824 */ /* 0x000fe200078e0a0e */
[----:B------:R-:W-:-:S02]  /*1370*/  USHF.R.U32.HI UR7, URZ, 0x4, UR7 ;  /* 0x000000043f077899 */ /* 0x000fc40008011607 */
[----:B------:R-:W-:Y:S01]  /*1380*/  USHF.R.U32.HI UR8, URZ, 0x4, UR8 ;  /* 0x000000043f087899 */ /* 0x000fe20008011608 */
[----:B------:R-:W-:Y:S01]  /*1390*/  IMAD.WIDE R10, R17, 0x10, R14 ;  /* 0x00000010110a7825 */ /* 0x000fe200078e020e */
[----:B------:R-:W-:Y:S02]  /*13a0*/  ULOP3.LUT UR25, UR6, 0x8, URZ, 0x3c, !UPT ;  /* 0x0000000806197892 */ /* 0x000fe4000f8e3c3f */
[----:B------:R-:W-:Y:S02]  /*13b0*/  ULOP3.LUT UR16, UR6, 0x18, URZ, 0x3c, !UPT ;  /* 0x0000001806107892 */ /* 0x000fe4000f8e3c3f */
[----:B------:R-:W-:Y:S01]  /*13c0*/  UIADD3 UR24, UR12, 0x40, URZ ;  /* 0x000000400c187890 */ /* 0x000fe2000fffe03f */
[----:B------:R-:W-:Y:S01]  /*13d0*/  ULDC UR6, c[0x0][0x284] ;  /* 0x0000a10000067ab9 */ /* 0x000fe20000000800 */
[----:B------:R-:W-:Y:S01]  /*13e0*/  ULOP3.LUT UR7, UR7, 0x3fff, URZ, 0xc0, !UPT ;  /* 0x00003fff07077892 */ /* 0x000fe2000f8ec03f */
[----:B------:R-:W-:Y:S01]  /*13f0*/  VIADD R19, R19, UR6 ;  /* 0x0000000613137c36 */ /* 0x000fe20008000000 */
[----:B------:R-:W-:-:S02]  /*1400*/  ULOP3.LUT UR8, UR8, 0x3fff, URZ, 0xc0, !UPT ;  /* 0x00003fff08087892 */ /* 0x000fc4000f8ec03f */
[----:B------:R-:W-:Y:S02]  /*1410*/  ULEA UR15, UR15, UR24, 0x3 ;  /* 0x000000180f0f7291 */ /* 0x000fe4000f8e183f */
[----:B------:R-:W-:Y:S02]  /*1420*/  ULOP3.LUT UR17, UR7, 0x10000, URZ, 0xfc, !UPT ;  /* 0x0001000007117892 */ /* 0x000fe4000f8efc3f */
[----:B------:R-:W-:-:S12]  /*1430*/  ULOP3.LUT UR18, UR8, 0x10000, URZ, 0xfc, !UPT ;  /* 0x0001000008127892 */ /* 0x000fd8000f8efc3f */
.L_x_105:
[----:B------:R-:W-:Y:S01]  /*1440*/  SHF.L.U32 R14, R87, 0x1f, RZ ;  /* 0x0000001f570e7819 */ /* 0x000fe200000006ff */
[----:B------:R-:W0:Y:S01]  /*1450*/  LDC R15, c[0x0][0x28c] ;  /* 0x0000a300ff0f7b82 */ /* 0x000e220000000800 */
[----:B------:R-:W-:Y:S01]  /*1460*/  UMOV UR6, URZ ;  /* 0x0000003f00067c82 */ /* 0x000fe20008000000 */
[----:B------:R-:W-:Y:S01]  /*1470*/  UMOV UR19, UR5 ;  /* 0x0000000500137c82 */ /* 0x000fe20008000000 */
[----:B-1----:R-:W1:Y:S01]  /*1480*/  SYNCS.PHASECHK.TRANS64.TRYWAIT P0, [UR15+-0x8], R14 ;  /* 0xfffff80eff0075a7 */ /* 0x002e62000800014f */
[----:B0-----:R-:W-:Y:S01]  /*1490*/  ISETP.GE.AND P1, PT, R15, 0x1, PT ;  /* 0x000000010f00780c */ /* 0x001fe20003f26270 */
[----:B-1234-:R-:W-:-:S12]  /*14a0*/  @!P0 BRA `(.L_x_15) ;  /* 0x0000004c00b48947 */ /* 0x01efd80003800000 */
.L_x_126:
[----:B------:R-:W-:Y:S01]  /*14b0*/  UMOV UR7, URZ ;  /* 0x0000003f00077c82 */ /* 0x000fe20008000000 */
[----:B------:R-:W-:Y:S01]  /*14c0*/  UMOV UR8, URZ ;  /* 0x0000003f00087c82 */ /* 0x000fe20008000000 */
[----:B------:R-:W-:Y:S02]  /*14d0*/  CS2R R22, SRZ ;  /* 0x0000000000167805 */ /* 0x000fe4000001ff00 */
[----:B------:R-:W-:Y:S02]  /*14e0*/  CS2R R56, SRZ ;  /* 0x0000000000387805 */ /* 0x000fe4000001ff00 */
[----:B------:R-:W-:Y:S02]  /*14f0*/  CS2R R58, SRZ ;  /* 0x00000000003a7805 */ /* 0x000fe4000001ff00 */
[----:B------:R-:W-:Y:S02]  /*1500*/  CS2R R60, SRZ ;  /* 0x00000000003c7805 */ /* 0x000fe4000001ff00 */
[----:B------:R-:W-:-:S02]  /*1510*/  CS2R R62, SRZ ;  /* 0x00000000003e7805 */ /* 0x000fc4000001ff00 */
[----:B------:R-:W-:Y:S02]  /*1520*/  CS2R R64, SRZ ;  /* 0x0000000000407805 */ /* 0x000fe4000001ff00 */
        /* <DEDUP_REMOVED lines=9> */
[----:B------:R-:W-:Y:S01]  /*15c0*/  CS2R R84, SRZ ;  /* 0x0000000000547805 */ /* 0x000fe2000001ff00 */
[----:B------:R-:W-:Y:S01]  /*15d0*/  IMAD.U32 R17, RZ, RZ, UR4 ;  /* 0x00000004ff117e24 */ /* 0x000fe2000f8e00ff */
        /* <DEDUP_REMOVED lines=15> */
[----:B------:R-:W-:Y:S01]  /*16d0*/  CS2R R54, SRZ ;  /* 0x0000000000367805 */ /* 0x000fe2000001ff00 */
[----:B------:R-:W-:Y:S06]  /*16e0*/  @!P1 BRA `(.L_x_16) ;  /* 0x0000000400589947 */ /* 0x000fec0003800000 */
[----:B------:R-:W-:-:S13]  /*16f0*/  ISETP.NE.AND P1, PT, R86, 0x3, PT ;  /* 0x000000035600780c */ /* 0x000fda0003f25270 */
[----:B------:R-:W-:Y:S05]  /*1700*/  @!P1 BRA `(.L_x_17) ;  /* 0x0000000000049947 */ /* 0x000fea0003800000 */
[----:B------:R-:W-:Y:S01]  /*1710*/  BPT.TRAP 0x1 ;  /* 0x000000040000795c */ /* 0x000fe20000300000 */
.L_x_17:
[----:B------:R-:W-:Y:S01]  /*1720*/  ULEA UR6, UR5, UR12, 0x3 ;  /* 0x0000000c05067291 */ /* 0x000fe2000f8e183f */
[----:B0-----:R-:W-:-:S05]  /*1730*/  IMAD.U32 R14, RZ, RZ, UR4 ;  /* 0x00000004ff0e7e24 */ /* 0x001fca000f8e00ff */
[----:B------:R-:W-:-:S04]  /*1740*/  SHF.L.U32 R14, R14, 0x1f, RZ ;  /* 0x0000001f0e0e7819 */ /* 0x000fc800000006ff */
[----:B------:R0:W1:Y:S01]  /*1750*/  SYNCS.PHASECHK.TRANS64.TRYWAIT P0, [UR6], R14 ;  /* 0x0000000eff0075a7 */ /* 0x0000620008000146 */
[----:B------:R-:W-:Y:S05]  /*1760*/  @!P1 BRA `(.L_x_18) ;  /* 0x0000000000049947 */ /* 0x000fea0003800000 */
[----:B------:R-:W-:Y:S01]  /*1770*/  BPT.TRAP 0x1 ;  /* 0x000000040000795c */ /* 0x000fe20000300000 */
.L_x_18:
[----:B-1----:R-:W-:Y:S05]  /*1780*/  @P0 BRA `(.L_x_19) ;  /* 0x0000000000080947 */ /* 0x002fea0003800000 */
[----:B------:R-:W1:Y:S02]  /*1790*/  SYNCS.PHASECHK.TRANS64.TRYWAIT P0, [UR6], R14 ;  /* 0x0000000eff0075a7 */ /* 0x000e640008000146 */
[----:B-1----:R-:W-:Y:S05]  /*17a0*/  @!P0 BRA `(.L_x_20) ;  /* 0x0000004c000c8947 */ /* 0x002fea0003800000 */
.L_x_19:
[----:B------:R-:W-:Y:S01]  /*17b0*/  ULEA UR8, UR5, UR18, 0x8 ;  /* 0x0000001205087291 */ /* 0x000fe2000f8e403f */
[----:B------:R-:W-:Y:S01]  /*17c0*/  WARPGROUP.ARRIVE ;  /* 0x00000000000079c5 */ /* 0x000fe20000000000 */
[----:B------:R-:W-:Y:S01]  /*17d0*/  ULEA UR10, UR5, UR17, 0x8 ;  /* 0x00000011050a7291 */ /* 0x000fe2000f8e403f */
[----:B------:R-:W-:Y:S01]  /*17e0*/  CS2R R22, SRZ ;  /* 0x0000000000167805 */ /* 0x000fe2000001ff00 */
[----:B------:R-:W-:Y:S01]  /*17f0*/  UMOV UR9, 0x80000020 ;  /* 0x8000002000097882 */ /* 0x000fe20000000000 */
[----:B------:R-:W-:Y:S01]  /*1800*/  UMOV UR11, 0x80000020 ;  /* 0x80000020000b7882 */ /* 0x000fe20000000000 */
[----:B------:R-:W-:Y:S01]  /*1810*/  ULDC UR7, c[0x0][0x50c] ;  /* 0x0001430000077ab9 */ /* 0x000fe20000000800 */
[----:B------:R-:W-:Y:S01]  /*1820*/  UMOV UR6, 0x2 ;  /* 0x0000000200067882 */ /* 0x000fe20000000000 */
[----:B------:R-:W-:Y:S01]  /*1830*/  UISETP.NE.AND UP0, UPT, UR7, 0x2, UPT ;  /* 0x000000020700788c */ /* 0x000fe2000bf05270 */
[----:B------:R-:W-:Y:S02]  /*1840*/  CS2R R56, SRZ ;  /* 0x0000000000387805 */ /* 0x000fe4000001ff00 */
[----:B------:R-:W-:Y:S01]  /*1850*/  CS2R R58, SRZ ;  /* 0x00000000003a7805 */ /* 0x000fe2000001ff00 */
[----:B------:R-:W-:Y:S01]  /*1860*/  QGMMA.64x64x32.F32.E5M2.E5M2 R24, gdesc[UR8], RZ, !UPT ;  /* 0x00e00000081879f3 */ /* 0x000fe2000c7038ff */
[----:B------:R-:W-:Y:S01]  /*1870*/  USEL UR7, URZ, 0x1, UP0 ;  /* 0x000000013f077887 */ /* 0x000fe20008000000 */
[----:B------:R-:W-:Y:S01]  /*1880*/  CS2R R60, SRZ ;  /* 0x00000000003c7805 */ /* 0x000fe2000001ff00 */
[----:B------:R-:W-:Y:S01]  /*1890*/  UIADD3 UR8, UR8, 0x2, URZ ;  /* 0x0000000208087890 */ /* 0x000fe2000fffe03f */
[----:B------:R-:W-:Y:S01]  /*18a0*/  CS2R R62, SRZ ;  /* 0x00000000003e7805 */ /* 0x000fe2000001ff00 */
[----:B------:R-:W-:Y:S01]  /*18b0*/  UIADD3 UR10, UR10, 0x2, URZ ;  /* 0x000000020a0a7890 */ /* 0x000fe2000fffe03f */
[----:B------:R-:W-:-:S02]  /*18c0*/  CS2R R64, SRZ ;  /* 0x0000000000407805 */ /* 0x000fc4000001ff00 */
[----:B------:R-:W-:Y:S01]  /*18d0*/  ISETP.NE.AND P0, PT, RZ, UR7, PT ;  /* 0x00000007ff007c0c */ /* 0x000fe2000bf05270 */
[----:B------:R-:W-:Y:S01]  /*18e0*/  UMOV UR9, 0x80000020 ;  /* 0x8000002000097882 */ /* 0x000fe20000000000 */
[----:B------:R-:W-:Y:S01]  /*18f0*/  UMOV UR11, 0x80000020 ;  /* 0x80000020000b7882 */ /* 0x000fe20000000000 */
        /* <DEDUP_REMOVED lines=10> */
[----:B------:R-:W-:Y:S01]  /*19a0*/  QGMMA.64x64x32.F32.E5M2.E5M2 R24, gdesc[UR8], R24, gsb0 ;  /* 0x00e00000081879f3 */ /* 0x000fe20008003818 */
[----:B------:R-:W-:Y:S05]  /*19b0*/  @!P0 BRA `(.L_x_21) ;  /* 0x0000000000888947 */ /* 0x000fea0003800000 */
[----:B------:R-:W-:Y:S02]  /*19c0*/  WARPGROUP.DEPBAR.LE gsb0, 0x0 ;  /* 0x00008000000079c5 */ /* 0x000fe40000010000 */
[----:B------:R-:W-:-:S01]  /*19d0*/  FADD R85, RZ, R24 ;  /* 0x00000018ff557221 */ /* 0x000fc20000000000 */
[----:B------:R-:W-:Y:S01]  /*19e0*/  FADD R84, RZ, R25 ;  /* 0x00000019ff547221 */ /* 0x000fe20000000000 */
        /* <DEDUP_REMOVED lines=30> */
[----:B------:R-:W-:-:S06]  /*1bd0*/  UMOV UR6, URZ ;  /* 0x0000003f00067c82 */ /* 0x000fcc0008000000 */
.L_x_21:
[----:B------:R-:W-:-:S04]  /*1be0*/  UIADD3 UR19, UR5, 0x1, URZ ;  /* 0x0000000105137890 */ /* 0x000fc8000fffe03f */
[----:B------:R-:W-:-:S04]  /*1bf0*/  UISETP.NE.AND UP0, UPT, UR19, 0x3, UPT ;  /* 0x000000031300788c */ /* 0x000fc8000bf05270 */
[----:B------:R-:W-:Y:S02]  /*1c00*/  USEL UR8, URZ, 0x1, UP0 ;  /* 0x000000013f087887 */ /* 0x000fe40008000000 */
[----:B------:R-:W-:Y:S02]  /*1c10*/  USEL UR19, UR19, URZ, UP0 ;  /* 0x0000003f13137287 */ /* 0x000fe40008000000 */
[----:B------:R-:W-:-:S06]  /*1c20*/  ULOP3.LUT UR8, UR4, UR8, URZ, 0x3c, !UPT ;  /* 0x0000000804087292 */ /* 0x000fcc000f8e3c3f */
[----:B------:R-:W-:Y:S01]  /*1c30*/  IMAD.U32 R17, RZ, RZ, UR8 ;  /* 0x00000008ff117e24 */ /* 0x000fe2000f8e00ff */
[----:B------:R-:W-:-:S06]  /*1c40*/  UMOV UR8, 0x1 ;  /* 0x0000000100087882 */ /* 0x000fcc0000000000 */
.L_x_16:
[----:B------:R-:W-:-:S06]  /*1c50*/  UISETP.GE.AND UP0, UPT, UR14, 0x1, UPT ;  /* 0x000000010e00788c */ /* 0x000fcc000bf06270 */
[----:B------:R-:W-:-:S13]  /*1c60*/  PLOP3.LUT P0, PT, PT, PT, UP0, 0x80, 0x0 ;  /* 0x000000000000781c */ /* 0x000fda0003f0f008 */
[----:B------:R-:W-:Y:S05]  /*1c70*/  @!P0 BRA `(.L_x_22) ;  /* 0x0000000400648947 */ /* 0x000fea0003800000 */
[----:B01----:R-:W-:Y:S01]  /*1c80*/  IMAD.U32 R14, RZ, RZ, UR14 ;  /* 0x0000000eff0e7e24 */ /* 0x003fe2000f8e00ff */
[----:B------:R-:W-:Y:S01]  /*1c90*/  UMOV UR22, UR5 ;  /* 0x0000000500167c82 */ /* 0x000fe20008000000 */
[----:B------:R-:W-:-:S05]  /*1ca0*/  ULDC UR26, c[0x0][0x50c] ;  /* 0x00014300001a7ab9 */ /* 0x000fca0000000800 */
.L_x_30:
[----:B------:R-:W-:-:S13]  /*1cb0*/  ISETP.NE.AND P1, PT, R86, 0x3, PT ;  /* 0x000000035600780c */ /* 0x000fda0003f25270 */
[----:B01----:R-:W-:Y:S05]  /*1cc0*/  @!P1 BRA `(.L_x_23) ;  /* 0x0000000000049947 */ /* 0x003fea0003800000 */
[----:B------:R-:W-:Y:S01]  /*1cd0*/  BPT.TRAP 0x1 ;  /* 0x000000040000795c */ /* 0x000fe20000300000 */
.L_x_23:
[----:B------:R-:W-:Y:S01]  /*1ce0*/  ULEA UR9, UR19, UR12, 0x3 ;  /* 0x0000000c13097291 */ /* 0x000fe2000f8e183f */
[----:B------:R-:W-:-:S08]  /*1cf0*/  SHF.L.U32 R15, R17, 0x1f, RZ ;  /* 0x0000001f110f7819 */ /* 0x000fd000000006ff */
[----:B------:R0:W1:Y:S01]  /*1d00*/  SYNCS.PHASECHK.TRANS64.TRYWAIT P0, [UR9], R15 ;  /* 0x0000000fff0075a7 */ /* 0x0000620008000149 */
[----:B------:R-:W-:Y:S05]  /*1d10*/  @!P1 BRA `(.L_x_24) ;  /* 0x0000000000049947 */ /* 0x000fea0003800000 */
[----:B------:R-:W-:Y:S01]  /*1d20*/  BPT.TRAP 0x1 ;  /* 0x000000040000795c */ /* 0x000fe20000300000 */
.L_x_24:
[----:B-1----:R-:W-:Y:S05]  /*1d30*/  @P0 BRA `(.L_x_25) ;  /* 0x0000000000080947 */ /* 0x002fea0003800000 */
[----:B------:R-:W1:Y:S02]  /*1d40*/  SYNCS.PHASECHK.TRANS64.TRYWAIT P0, [UR9], R15 ;  /* 0x0000000fff0075a7 */ /* 0x000e640008000149 */
[----:B-1----:R-:W-:Y:S05]  /*1d50*/  @!P0 BRA `(.L_x_26) ;  /* 0x0000004400b88947 */ /* 0x002fea0003800000 */
.L_x_25:
[----:B------:R-:W-:Y:S01]  /*1d60*/  UISETP.NE.AND UP0, UPT, UR7, URZ, UPT ;  /* 0x0000003f0700728c */ /* 0x000fe2000bf05270 */
[----:B------:R-:W-:Y:S01]  /*1d70*/  WARPGROUP.ARRIVE ;  /* 0x00000000000079c5 */ /* 0x000fe20000000000 */
[----:B------:R-:W-:Y:S02]  /*1d80*/  ULEA UR10, UR19, UR17, 0x8 ;  /* 0x00000011130a7291 */ /* 0x000fe4000f8e403f */
[----:B------:R-:W-:Y:S01]  /*1d90*/  USEL UR8, UR8, URZ, !UP0 ;  /* 0x0000003f08087287 */ /* 0x000fe2000c000000 */
[----:B------:R-:W-:Y:S01]  /*1da0*/  UMOV UR9, 0x80000020 ;  /* 0x8000002000097882 */ /* 0x000fe20000000000 */
[----:B------:R-:W-:Y:S02]  /*1db0*/  UMOV UR11, 0x80000020 ;  /* 0x80000020000b7882 */ /* 0x000fe40000000000 */
[----:B------:R-:W-:Y:S02]  /*1dc0*/  UISETP.NE.U32.AND UP0, UPT, UR8, URZ, UPT ;  /* 0x0000003f0800728c */ /* 0x000fe4000bf05070 */
[----:B------:R-:W-:-:S02]  /*1dd0*/  ULEA UR8, UR19, UR18, 0x8 ;  /* 0x0000001213087291 */ /* 0x000fc4000f8e403f */
[----:B------:R-:W-:-:S07]  /*1de0*/  UIADD3 UR6, UR6, 0x2, URZ ;  /* 0x0000000206067890 */ /* 0x000fce000fffe03f */
[----:B------:R-:W-:Y:S01]  /*1df0*/  QGMMA.64x64x32.F32.E5M2.E5M2 R24, gdesc[UR8], R24, UP0 ;  /* 0x00e00000081879f3 */ /* 0x000fe2000bf03818 */
[----:B------:R-:W-:Y:S02]  /*1e00*/  UIADD3 UR8, UR8, 0x2, URZ ;  /* 0x0000000208087890 */ /* 0x000fe4000fffe03f */
[----:B------:R-:W-:Y:S01]  /*1e10*/  UIADD3 UR10, UR10, 0x2, URZ ;  /* 0x000000020a0a7890 */ /* 0x000fe2000fffe03f */
[----:B------:R-:W-:Y:S01]  /*1e20*/  UMOV UR9, 0x80000020 ;  /* 0x8000002000097882 */ /* 0x000fe20000000000 */
[----:B------:R-:W-:Y:S01]  /*1e30*/  UMOV UR11, 0x80000020 ;  /* 0x80000020000b7882 */ /* 0x000fe20000000000 */
[----:B------:R-:W-:-:S04]  /*1e40*/  UISETP.NE.AND UP0, UPT, UR6, UR26, UPT ;  /* 0x0000001a0600728c */ /* 0x000fc8000bf05270 */
[----:B------:R-:W-:-:S06]  /*1e50*/  USEL UR7, URZ, 0x1, UP0 ;  /* 0x000000013f077887 */ /* 0x000fcc0008000000 */
[----:B------:R-:W-:Y:S01]  /*1e60*/  ISETP.NE.AND P0, PT, RZ, UR7, PT ;  /* 0x00000007ff007c0c */ /* 0x000fe2000bf05270 */
[----:B------:R-:W-:Y:S03]  /*1e70*/  QGMMA.64x64x32.F32.E5M2.E5M2 R24, gdesc[UR8], R24, gsb0 ;  /* 0x00e00000081879f3 */ /* 0x000fe60008003818 */
[----:B------:R-:W-:-:S09]  /*1e80*/  WARPGROUP.DEPBAR.LE gsb0, 0x1 ;  /* 0x00008000000079c5 */ /* 0x000fd20000010100 */
[----:B------:R-:W-:Y:S05]  /*1e90*/  @!P0 BRA `(.L_x_27) ;  /* 0x0000000000888947 */ /* 0x000fea0003800000 */
[----:B------:R-:W-:Y:S02]  /*1ea0*/  WARPGROUP.DEPBAR.LE gsb0, 0x0 ;  /* 0x00008000000079c5 */ /* 0x000fe40000010000 */
[----:B------:R-:W-:-:S01]  /*1eb0*/  FADD R85, R24, R85 ;  /* 0x0000005518557221 */ /* 0x000fc20000000000 */
[----:B------:R-:W-:Y:S01]  /*1ec0*/  FADD R84, R25, R84 ;  /* 0x0000005419547221 */ /* 0x000fe20000000000 */
        /* <DEDUP_REMOVED lines=30> */
[----:B------:R-:W-:-:S06]  /*20b0*/  UMOV UR6, URZ ;  /* 0x0000003f00067c82 */ /* 0x000fcc0008000000 */
.L_x_27:
[----:B------:R-:W-:Y:S05]  /*20c0*/  @!P1 BRA `(.L_x_28) ;  /* 0x0000000000049947 */ /* 0x000fea0003800000 */
[----:B------:R-:W-:Y:S01]  /*20d0*/  BPT.TRAP 0x1 ;  /* 0x000000040000795c */ /* 0x000fe20000300000 */
.L_x_28:
[----:B------:R-:W-:Y:S01]  /*20e0*/  ULEA UR8, UR22, UR12, 0x3 ;  /* 0x0000000c16087291 */ /* 0x000fe2000f8e183f */
[----:B------:R-:W-:-:S03]  /*20f0*/  ISETP.GT.U32.AND P0, PT, R7, 0x1, PT ;  /* 0x000000010700780c */ /* 0x000fc60003f04070 */
[----:B------:R-:W-:-:S04]  /*2100*/  UIADD3 UR8, UR8, 0x18, URZ ;  /* 0x0000001808087890 */ /* 0x000fc8000fffe03f */
[----:B------:R-:W-:-:S09]  /*2110*/  UPRMT UR8, URZ, 0x654, UR8 ;  /* 0x000006543f087896 */ /* 0x000fd20008000008 */
[----:B------:R-:W-:Y:S01]  /*2120*/  SYNCS.ARRIVE.TRANS64.RED.A1T0 RZ, [UR8], RZ ;  /* 0x000000ffffff79a7 */ /* 0x000fe20008100408 */
[----:B------:R-:W-:Y:S05]  /*2130*/  @P0 BRA `(.L_x_29) ;  /* 0x0000000000040947 */ /* 0x000fea0003800000 */
[----:B------:R-:W-:Y:S01]  /*2140*/  BPT.TRAP 0x1 ;  /* 0x000000040000795c */ /* 0x000fe20000300000 */
.L_x_29:
[----:B------:R-:W-:Y:S01]  /*2150*/  UIADD3 UR19, UR19, 0x1, URZ ;  /* 0x0000000113137890 */ /* 0x000fe2000fffe03f */
[C---:B------:R-:W-:Y:S01]  /*2160*/  ISETP.GT.AND P0, PT, R14.reuse, 0x1, PT ;  /* 0x000000010e00780c */ /* 0x040fe20003f04270 */
[----:B------:R-:W-:Y:S01]  /*2170*/  UIADD3 UR22, UR22, 0x1, URZ ;  /* 0x0000000116167890 */ /* 0x000fe2000fffe03f */
[----:B------:R-:W-:Y:S01]  /*2180*/  VIADD R14, R14, 0xffffffff ;  /* 0xffffffff0e0e7836 */ /* 0x000fe20000000000 */
[----:B------:R-:W-:Y:S02]  /*2190*/  UISETP.NE.AND UP0, UPT, UR19, 0x3, UPT ;  /* 0x000000031300788c */ /* 0x000fe4000bf05270 */
[----:B------:R-:W-:Y:S02]  /*21a0*/  UISETP.NE.AND UP1, UPT, UR22, 0x3, UPT ;  /* 0x000000031600788c */ /* 0x000fe4000bf25270 */
[----:B------:R-:W-:Y:S02]  /*21b0*/  USEL UR8, URZ, 0x1, UP0 ;  /* 0x000000013f087887 */ /* 0x000fe40008000000 */
[----:B------:R-:W-:-:S02]  /*21c0*/  USEL UR19, UR19, URZ, UP0 ;  /* 0x0000003f13137287 */ /* 0x000fc40008000000 */
[----:B------:R-:W-:Y:S02]  /*21d0*/  USEL UR22, UR22, URZ, UP1 ;  /* 0x0000003f16167287 */ /* 0x000fe40008800000 */
[----:B------:R-:W-:Y:S01]  /*21e0*/  LOP3.LUT R17, R17, UR8, RZ, 0x3c, !PT ;  /* 0x0000000811117c12 */ /* 0x000fe2000f8e3cff */
[----:B------:R-:W-:Y:S01]  /*21f0*/  UMOV UR8, 0x1 ;  /* 0x0000000100087882 */ /* 0x000fe20000000000 */
[----:B------:R-:W-:Y:S08]  /*2200*/  @P0 BRA `(.L_x_30) ;  /* 0xfffffff800a80947 */ /* 0x000ff0000383ffff */
.L_x_22:
[----:B------:R-:W-:Y:S01]  /*2210*/  UISETP.NE.AND UP0, UPT, UR6, URZ, UPT ;  /* 0x0000003f0600728c */ /* 0x000fe2000bf05270 */
[----:B01----:R-:W0:Y:S01]  /*2220*/  LDC R14, c[0x0][0x28c] ;  /* 0x0000a300ff0e7b82 */ /* 0x003e220000000800 */
[----:B------:R-:W-:Y:S02]  /*2230*/  IMAD.U32 R15, RZ, RZ, UR25 ;  /* 0x00000019ff0f7e24 */ /* 0x000fe4000f8e00ff */
[----:B------:R-:W-:-:S06]  /*2240*/  USEL UR6, URZ, 0x1, !UP0 ;  /* 0x000000013f067887 */ /* 0x000fcc000c000000 */
[----:B------:R-:W-:-:S13]  /*2250*/  ISETP.NE.AND P0, PT, RZ, UR6, PT ;  /* 0x00000006ff007c0c */ /* 0x000fda000bf05270 */
[----:B------:R-:W-:Y:S05]  /*2260*/  @!P0 BRA `(.L_x_31) ;  /* 0x0000000000848947 */ /* 0x000fea0003800000 */
[----:B------:R-:W-:Y:S02]  /*2270*/  WARPGROUP.DEPBAR.LE gsb0, 0x0 ;  /* 0x00008000000079c5 */ /* 0x000fe40000010000 */
[----:B------:R-:W-:Y:S01]  /*2280*/  FADD R85, R24, R85 ;  /* 0x0000005518557221 */ /* 0x000fe20000000000 */
        /* <DEDUP_REMOVED lines=30> */
[----:B------:R-:W-:-:S07]  /*2470*/  FADD R22, R22, R55 ;  /* 0x0000003716167221 */ /* 0x000fce0000000000 */
.L_x_31:
[----:B0-----:R-:W-:Y:S01]  /*2480*/  ISETP.GE.AND P0, PT, R14, 0x1, PT ;  /* 0x000000010e00780c */ /* 0x001fe20003f06270 */
[----:B------:R0:W-:Y:S01]  /*2490*/  SYNCS.ARRIVE.TRANS64.A1T0 RZ, [R15+UR24], RZ ;  /* 0x000000ff0fff79a7 */ /* 0x0001e20008100018 */
[----:B------:R-:W-:-:S11]  /*24a0*/  WARPGROUP.DEPBAR.LE gsb0, 0x0 ;  /* 0x00008000000079c5 */ /* 0x000fd60000010000 */
[----:B------:R-:W-:Y:S05]  /*24b0*/  @!P0 BRA `(.L_x_32) ;  /* 0x0000000000388947 */ /* 0x000fea0003800000 */
[----:B------:R-:W-:-:S13]  /*24c0*/  ISETP.NE.AND P0, PT, R86, 0x3, PT ;  /* 0x000000035600780c */ /* 0x000fda0003f05270 */
[----:B------:R-:W-:Y:S05]  /*24d0*/  @!P0 BRA `(.L_x_33) ;  /* 0x0000000000048947 */ /* 0x000fea0003800000 */
[----:B------:R-:W-:Y:S01]  /*24e0*/  BPT.TRAP 0x1 ;  /* 0x000000040000795c */ /* 0x000fe20000300000 */
.L_x_33:
[----:B------:R-:W-:Y:S01]  /*24f0*/  UIADD3 UR8, UR14, UR5, URZ ;  /* 0x000000050e087290 */ /* 0x000fe2000fffe03f */
[----:B------:R-:W-:-:S03]  /*2500*/  ISETP.GT.U32.AND P0, PT, R7, 0x1, PT ;  /* 0x000000010700780c */ /* 0x000fc60003f04070 */
[----:B------:R-:W-:-:S04]  /*2510*/  UIMAD.WIDE.U32 UR6, UR8, -0x55555555, URZ ;  /* 0xaaaaaaab080678a5 */ /* 0x000fc8000f8e003f */
[----:B------:R-:W-:-:S04]  /*2520*/  USHF.R.U32.HI UR6, URZ, 0x1, UR7 ;  /* 0x000000013f067899 */ /* 0x000fc80008011607 */
[----:B------:R-:W-:-:S04]  /*2530*/  UIMAD UR8, UR6, -0x3, UR8 ;  /* 0xfffffffd060878a4 */ /* 0x000fc8000f8e0208 */
[----:B------:R-:W-:-:S04]  /*2540*/  ULEA UR8, UR8, UR12, 0x3 ;  /* 0x0000000c08087291 */ /* 0x000fc8000f8e183f */
[----:B------:R-:W-:-:S04]  /*2550*/  UIADD3 UR8, UR8, 0x18, URZ ;  /* 0x0000001808087890 */ /* 0x000fc8000fffe03f */
[----:B------:R-:W-:-:S09]  /*2560*/  UPRMT UR8, URZ, 0x654, UR8 ;  /* 0x000006543f087896 */ /* 0x000fd20008000008 */
[----:B------:R-:W-:Y:S01]  /*2570*/  SYNCS.ARRIVE.TRANS64.RED.A1T0 RZ, [UR8], RZ ;  /* 0x000000ffffff79a7 */ /* 0x000fe20008100408 */
[----:B------:R-:W-:Y:S05]  /*2580*/  @P0 BRA `(.L_x_32) ;  /* 0x0000000000040947 */ /* 0x000fea0003800000 */
[----:B------:R-:W-:Y:S01]  /*2590*/  BPT.TRAP 0x1 ;  /* 0x000000040000795c */ /* 0x000fe20000300000 */
.L_x_32:
[----:B------:R-:W-:Y:S01]  /*25a0*/  SHF.L.U32 R14, R87, 0x1f, RZ ;  /* 0x0000001f570e7819 */ /* 0x000fe200000006ff */
[----:B------:R-:W-:Y:S01]  /*25b0*/  UIADD3 UR5, UR23, UR5, URZ ;  /* 0x0000000517057290 */ /* 0x000fe2000fffe03f */
[----:B------:R-:W1:Y:S01]  /*25c0*/  LDC R29, c[0x0][0x288] ;  /* 0x0000a200ff1d7b82 */ /* 0x000e620000000800 */
[----:B------:R-:W-:Y:S01]  /*25d0*/  UISETP.GE.U32.AND UP1, UPT, UR23, 0x3, UPT ;  /* 0x000000031700788c */ /* 0x000fe2000bf26070 */
[----:B------:R-:W-:Y:S01]  /*25e0*/  IMAD.SHL.U32 R20, R18, 0x2, RZ ;  /* 0x0000000212147824 */ /* 0x000fe200078e00ff */
[----:B------:R-:W-:Y:S02]  /*25f0*/  UISETP.GT.U32.AND UP0, UPT, UR5, 0x2, UPT ;  /* 0x000000020500788c */ /* 0x000fe4000bf04070 */
[----:B------:R-:W-:Y:S02]  /*2600*/  UIMAD.WIDE.U32 UR6, UR5, -0x55555555, URZ ;  /* 0xaaaaaaab050678a5 */ /* 0x000fe4000f8e003f */
[----:B------:R-:W-:Y:S01]  /*2610*/  UISETP.LT.U32.AND UP0, UPT, UR23, 0x3, UP0 ;  /* 0x000000031700788c */ /* 0x000fe20008701070 */
[----:B------:R-:W2:Y:S01]  /*2620*/  SYNCS.PHASECHK.TRANS64.TRYWAIT P0, [UR15+0x8], R14 ;  /* 0x0000080eff0075a7 */ /* 0x000ea2000800014f */
[----:B------:R-:W-:Y:S01]  /*2630*/  USHF.R.U32.HI UR6, URZ, 0x1, UR7 ;  /* 0x000000013f067899 */ /* 0x000fe20008011607 */
[----:B------:R-:W-:Y:S01]  /*2640*/  SHF.R.S32.HI R21, RZ, 0x1f, R20 ;  /* 0x0000001fff157819 */ /* 0x000fe20000011414 */
[----:B------:R-:W-:-:S02]  /*2650*/  USEL UR8, URZ, 0x1, !UP0 ;  /* 0x000000013f087887 */ /* 0x000fc4000c000000 */
[----:B------:R-:W-:Y:S02]  /*2660*/  UIMAD UR5, UR6, -0x3, UR5 ;  /* 0xfffffffd060578a4 */ /* 0x000fe4000f8e0205 */
[----:B------:R-:W-:-:S04]  /*2670*/  ULOP3.LUT UR4, UR4, UR8, URZ, 0x3c, !UPT ;  /* 0x0000000804047292 */ /* 0x000fc8000f8e3c3f */
[----:B------:R-:W-:Y:S01]  /*2680*/  @UP1 ULOP3.LUT UR4, UR4, 0x1, UR6, 0x78, !UPT ;  /* 0x0000000104041892 */ /* 0x000fe2000f8e7806 */
[----:B-12---:R-:W-:Y:S11]  /*2690*/  @!P0 BRA `(.L_x_34) ;  /* 0x0000003c00808947 */ /* 0x006ff60003800000 */
.L_x_127:
[----:B------:R-:W-:Y:S01]  /*26a0*/  IMAD.SHL.U32 R31, R4, 0x40, RZ ;  /* 0x00000040041f7824 */ /* 0x000fe200078e00ff */
[----:B------:R-:W-:Y:S01]  /*26b0*/  ULDC UR8, c[0x0][0x284] ;  /* 0x0000a10000087ab9 */ /* 0x000fe20000000800 */
[----:B------:R-:W-:Y:S01]  /*26c0*/  IMAD.SHL.U32 R4, R6, 0x40, RZ ;  /* 0x0000004006047824 */ /* 0x000fe200078e00ff */
[----:B------:R-:W-:Y:S01]  /*26d0*/  SHF.R.S32.HI R30, RZ, 0x1f, R5 ;  /* 0x0000001fff1e7819 */ /* 0x000fe20000011405 */
[----:B------:R-:W-:Y:S01]  /*26e0*/  ULDC.64 UR6, c[0x0][0x5d0] ;  /* 0x0001740000067ab9 */ /* 0x000fe20000000a00 */
[----:B------:R-:W-:Y:S01]  /*26f0*/  SHF.R.S32.HI R28, RZ, 0x1f, R31 ;  /* 0x0000001fff1c7819 */ /* 0x000fe2000001141f */
[----:B0-----:R-:W-:Y:S01]  /*2700*/  IMAD.WIDE.U32 R14, R5, UR6, R20 ;  /* 0x00000006050e7c25 */ /* 0x001fe2000f8e0014 */
[----:B------:R-:W-:-:S03]  /*2710*/  ISETP.GE.AND P0, PT, R4, UR8, PT ;  /* 0x0000000804007c0c */ /* 0x000fc6000bf06270 */
[----:B------:R-:W-:Y:S01]  /*2720*/  IMAD R16, R30, UR6, RZ ;  /* 0x000000061e107c24 */ /* 0x000fe2000f8e02ff */
[C---:B------:R-:W-:Y:S02]  /*2730*/  ISETP.GE.OR P0, PT, R31.reuse, R29, P0 ;  /* 0x0000001d1f00720c */ /* 0x040fe40000706670 */
[----:B------:R-:W-:Y:S01]  /*2740*/  IADD3 R14, P1, R31, R14, RZ ;  /* 0x0000000e1f0e7210 */ /* 0x000fe20007f3e0ff */
[----:B------:R-:W-:-:S05]  /*2750*/  IMAD R17, R5, UR7, R16 ;  /* 0x0000000705117c24 */ /* 0x000fca000f8e0210 */
[----:B------:R-:W-:-:S05]  /*2760*/  IADD3.X R15, R28, R15, R17, P1, !PT ;  /* 0x0000000f1c0f7210 */ /* 0x000fca0000ffe411 */
[----:B------:R-:W-:Y:S05]  /*2770*/  @P0 BRA `(.L_x_35) ;  /* 0x0000002400a80947 */ /* 0x000fea0003800000 */
[----:B------:R-:W0:Y:S01]  /*2780*/  LDC.64 R24, c[0x0][0x5c8] ;  /* 0x00017200ff187b82 */ /* 0x000e220000000a00 */
[----:B------:R-:W-:Y:S01]  /*2790*/  IMAD.WIDE R26, R6, 0x40, R10 ;  /* 0x00000040061a7825 */ /* 0x000fe200078e020a */
[----:B------:R-:W-:Y:S01]  /*27a0*/  ULDC.64 UR6, c[0x0][0x5c0] ;  /* 0x0001700000067ab9 */ /* 0x000fe20000000a00 */
[----:B------:R-:W-:Y:S02]  /*27b0*/  BSSY B0, `(.L_x_35) ;  /* 0x0000266000007945 */ /* 0x000fe40003800000 */
[-C--:B0-----:R-:W-:Y:S02]  /*27c0*/  IMAD R6, R27, R24.reuse, RZ ;  /* 0x000000181b067224 */ /* 0x081fe400078e02ff */
[----:B------:R-:W-:-:S04]  /*27d0*/  IMAD.WIDE.U32 R14, R26, R24, R14 ;  /* 0x000000181a0e7225 */ /* 0x000fc800078e000e */
[----:B------:R-:W-:Y:S01]  /*27e0*/  IMAD R17, R26, R25, R6 ;  /* 0x000000191a117224 */ /* 0x000fe200078e0206 */
[----:B------:R-:W-:Y:S02]  /*27f0*/  LEA R16, P0, R24, R14, 0x3 ;  /* 0x0000000e18107211 */ /* 0x000fe400078018ff */
[----:B------:R-:W-:Y:S01]  /*2800*/  IADD3 R14, P1, R14, UR6, RZ ;  /* 0x000000060e0e7c10 */ /* 0x000fe2000ff3e0ff */
[----:B------:R-:W-:Y:S01]  /*2810*/  IMAD.IADD R17, R15, 0x1, R17 ;  /* 0x000000010f117824 */ /* 0x000fe200078e0211 */
[----:B------:R-:W-:-:S04]  /*2820*/  IADD3 R16, P2, R16, UR6, RZ ;  /* 0x0000000610107c10 */ /* 0x000fc8000ff5e0ff */
[----:B------:R-:W-:Y:S01]  /*2830*/  LEA.HI.X R6, R24, R17, R25, 0x3, P0 ;  /* 0x0000001118067211 */ /* 0x000fe200000f1c19 */
[----:B------:R-:W-:Y:S01]  /*2840*/  IMAD R24, R18, -0x2, R29 ;  /* 0xfffffffe12187824 */ /* 0x000fe200078e021d */
[----:B-----5:R-:W-:Y:S02]  /*2850*/  FSETP.NEU.AND P0, PT, R13, RZ, PT ;  /* 0x000000ff0d00720b */ /* 0x020fe40003f0d000 */
[----:B------:R-:W-:Y:S01]  /*2860*/  IADD3.X R15, R17, UR7, RZ, P1, !PT ;  /* 0x00000007110f7c10 */ /* 0x000fe20008ffe4ff */
[----:B------:R-:W-:Y:S01]  /*2870*/  IMAD.IADD R24, R24, 0x1, -R31 ;  /* 0x0000000118187824 */ /* 0x000fe200078e0a1f */
[----:B------:R-:W-:Y:S01]  /*2880*/  IADD3.X R17, R6, UR7, RZ, P2, !PT ;  /* 0x0000000706117c10 */ /* 0x000fe200097fe4ff */
[----:B------:R-:W-:-:S08]  /*2890*/  IMAD.IADD R6, R19, 0x1, -R4 ;  /* 0x0000000113067824 */ /* 0x000fd000078e0a04 */
[----:B------:R-:W-:Y:S05]  /*28a0*/  @!P0 BRA `(.L_x_36) ;  /* 0x0000001c00188947 */ /* 0x000fea0003800000 */
[----:B------:R-:W-:Y:S01]  /*28b0*/  ULDC.64 UR6, c[0x0][0x5b8] ;  /* 0x00016e0000067ab9 */ /* 0x000fe20000000a00 */
[----:B------:R-:W-:Y:S01]  /*28c0*/  ULDC.64 UR8, c[0x0][0x5a8] ;  /* 0x00016a0000087ab9 */ /* 0x000fe20000000a00 */
[----:B------:R-:W-:Y:S01]  /*28d0*/  IMAD.WIDE.U32 R20, R5, UR6, R20 ;  /* 0x0000000605147c25 */ /* 0x000fe2000f8e0014 */
[----:B------:R-:W-:Y:S03]  /*28e0*/  BSSY B1, `(.L_x_37) ;  /* 0x0000010000017945 */ /* 0x000fe60003800000 */
[----:B------:R-:W-:Y:S01]  /*28f0*/  IMAD R4, R30, UR6, RZ ;  /* 0x000000061e047c24 */ /* 0x000fe2000f8e02ff */
[----:B------:R-:W-:-:S03]  /*2900*/  IADD3 R20, P0, R31, R20, RZ ;  /* 0x000000141f147210 */ /* 0x000fc60007f1e0ff */
[----:B------:R-:W-:Y:S01]  /*2910*/  IMAD R5, R5, UR7, R4 ;  /* 0x0000000705057c24 */ /* 0x000fe2000f8e0204 */
[----:B------:R-:W-:Y:S02]  /*2920*/  ULDC.64 UR6, c[0x0][0x5b0] ;  /* 0x00016c0000067ab9 */ /* 0x000fe40000000a00 */
[----:B------:R-:W-:Y:S02]  /*2930*/  IMAD R25, R27, UR6, RZ ;  /* 0x000000061b197c24 */ /* 0x000fe4000f8e02ff */
[----:B------:R-:W-:Y:S02]  /*2940*/  IADD3.X R21, R28, R21, R5, P0, !PT ;  /* 0x000000151c157210 */ /* 0x000fe400007fe405 */
[----:B------:R-:W-:Y:S01]  /*2950*/  ISETP.GE.AND P0, PT, R24, 0x1, PT ;  /* 0x000000011800780c */ /* 0x000fe20003f06270 */
[C---:B------:R-:W-:Y:S02]  /*2960*/  IMAD R25, R26.reuse, UR7, R25 ;  /* 0x000000071a197c24 */ /* 0x040fe4000f8e0219 */
[----:B------:R-:W-:Y:S01]  /*2970*/  IMAD.WIDE.U32 R4, R26, UR6, R20 ;  /* 0x000000061a047c25 */ /* 0x000fe2000f8e0014 */
[----:B------:R-:W-:-:S02]  /*2980*/  ISETP.LT.OR P3, PT, R6, 0x1, !P0 ;  /* 0x000000010600780c */ /* 0x000fc40004761670 */
[----:B------:R-:W-:-:S04]  /*2990*/  IADD3 R4, P1, R4, UR8, RZ ;  /* 0x0000000804047c10 */ /* 0x000fc8000ff3e0ff */
[--C-:B------:R-:W-:Y:S02]  /*29a0*/  IADD3.X R5, R5, UR9, R25.reuse, P1, !PT ;  /* 0x0000000905057c10 */ /* 0x100fe40008ffe419 */
[----:B------:R-:W-:-:S05]  /*29b0*/  PRMT R25, RZ, 0x7610, R25 ;  /* 0x00007610ff197816 */ /* 0x000fca0000000019 */
[----:B------:R-:W-:Y:S05]  /*29c0*/  @P3 BRA `(.L_x_38) ;  /* 0x0000000000043947 */ /* 0x000fea0003800000 */
[----:B------:R0:W5:Y:S02]  /*29d0*/  LDG.E.U8 R25, desc[UR20][R4.64] ;  /* 0x0000001404197981 */ /* 0x000164000c1e1100 */
.L_x_38:
[----:B------:R-:W-:Y:S05]  /*29e0*/  BSYNC B1 ;  /* 0x0000000000017941 */ /* 0x000fea0003800000 */
.L_x_37:
[----:B-----5:R-:W-:Y:S01]  /*29f0*/  LOP3.LUT R25, R25, 0xff, RZ, 0xc0, !PT ;  /* 0x000000ff19197812 */ /* 0x020fe200078ec0ff */
[----:B------:R-:W-:Y:S01]  /*2a00*/  BSSY B1, `(.L_x_39) ;  /* 0x000000c000017945 */ /* 0x000fe20003800000 */
[----:B------:R-:W-:Y:S02]  /*2a10*/  ISETP.GE.AND P1, PT, R24, 0x2, PT ;  /* 0x000000021800780c */ /* 0x000fe40003f26270 */
[----:B------:R-:W-:Y:S02]  /*2a20*/  F2FP.F16.E5M2.UNPACK_B R25, R25 ;  /* 0x00000019ff19723e */ /* 0x000fe400020004ff */
[----:B------:R-:W-:-:S03]  /*2a30*/  ISETP.LT.OR P2, PT, R6, 0x1, !P1 ;  /* 0x000000010600780c */ /* 0x000fc60004f41670 */
[----:B------:R-:W-:Y:S01]  /*2a40*/  HADD2.F32 R28, -RZ, R25.H0_H0 ;  /* 0x20000019ff1c7230 */ /* 0x000fe20000004100 */
[----:B------:R-:W-:-:S04]  /*2a50*/  PRMT R25, RZ, 0x7610, R25 ;  /* 0x00007610ff197816 */ /* 0x000fc80000000019 */
[----:B------:R-:W-:-:S04]  /*2a60*/  FMUL R28, R28, R13 ;  /* 0x0000000d1c1c7220 */ /* 0x000fc80000400000 */
[----:B------:R-:W-:-:S05]  /*2a70*/  FFMA R28, R85, R12, R28 ;  /* 0x0000000c551c7223 */ /* 0x000fca000000001c */
[----:B------:R-:W-:-:S05]  /*2a80*/  F2FP.SATFINITE.E5M2.F32.PACK_AB_MERGE_C R29, RZ, R28, RZ ;  /* 0x0000001cff1d723e */ /* 0x000fca00048060ff */
[----:B------:R1:W-:Y:S01]  /*2a90*/  @!P3 STG.E.U8 desc[UR20][R14.64], R29 ;  /* 0x0000001d0e00b986 */ /* 0x0003e2000c101114 */
[----:B------:R-:W-:Y:S05]  /*2aa0*/  @P2 BRA `(.L_x_40) ;  /* 0x0000000000042947 */ /* 0x000fea0003800000 */
[----:B------:R2:W5:Y:S02]  /*2ab0*/  LDG.E.U8 R25, desc[UR20][R4.64+0x1] ;  /* 0x0000011404197981 */ /* 0x000564000c1e1100 */
.L_x_40:
[----:B------:R-:W-:Y:S05]  /*2ac0*/  BSYNC B1 ;  /* 0x0000000000017941 */ /* 0x000fea0003800000 */
.L_x_39:
[----:B-----5:R-:W-:Y:S01]  /*2ad0*/  LOP3.LUT R25, R25, 0xff, RZ, 0xc0, !PT ;  /* 0x000000ff19197812 */ /* 0x020fe200078ec0ff */
[----:B------:R-:W-:Y:S01]  /*2ae0*/  BSSY B1, `(.L_x_41) ;  /* 0x0000012000017945 */ /* 0x000fe20003800000 */
[----:B-1----:R-:W-:Y:S02]  /*2af0*/  IADD3 R29, P3, R26, 0x8, RZ ;  /* 0x000000081a1d7810 */ /* 0x002fe40007f7e0ff */
[----:B------:R-:W-:Y:S02]  /*2b00*/  F2FP.F16.E5M2.UNPACK_B R25, R25 ;  /* 0x00000019ff19723e */ /* 0x000fe400020004ff */
[----:B------:R-:W-:Y:S01]  /*2b10*/  ISETP.LT.OR P0, PT, R6, 0x9, !P0 ;  /* 0x000000090600780c */ /* 0x000fe20004701670 */
[----:B------:R-:W-:Y:S02]  /*2b20*/  IMAD.X R27, RZ, RZ, R27, P3 ;  /* 0x000000ffff1b7224 */ /* 0x000fe400018e061b */
[----:B------:R-:W-:Y:S02]  /*2b30*/  HADD2.F32 R26, -RZ, R25.H0_H0 ;  /* 0x20000019ff1a7230 */ /* 0x000fe40000004100 */
[----:B------:R-:W-:-:S04]  /*2b40*/  IMAD.WIDE.U32 R20, R29, UR6, R20 ;  /* 0x000000061d147c25 */ /* 0x000fc8000f8e0014 */
[----:B------:R-:W-:Y:S01]  /*2b50*/  FMUL R25, R26, R13 ;  /* 0x0000000d1a197220 */ /* 0x000fe20000400000 */
[----:B------:R-:W-:Y:S01]  /*2b60*/  IMAD R26, R27, UR6, RZ ;  /* 0x000000061b1a7c24 */ /* 0x000fe2000f8e02ff */
[----:B------:R-:W-:Y:S02]  /*2b70*/  IADD3 R20, P3, R20, UR8, RZ ;  /* 0x0000000814147c10 */ /* 0x000fe4000ff7e0ff */
[----:B------:R-:W-:Y:S01]  /*2b80*/  FFMA R25, R84, R12, R25 ;  /* 0x0000000c54197223 */ /* 0x000fe20000000019 */
[----:B------:R-:W-:-:S04]  /*2b90*/  IMAD R29, R29, UR7, R26 ;  /* 0x000000071d1d7c24 */ /* 0x000fc8000f8e021a */
[----:B------:R-:W-:Y:S02]  /*2ba0*/  F2FP.SATFINITE.E5M2.F32.PACK_AB_MERGE_C R27, RZ, R25, RZ ;  /* 0x00000019ff1b723e */ /* 0x000fe400048060ff */
[----:B------:R-:W-:Y:S02]  /*2bb0*/  IADD3.X R21, R21, UR9, R29, P3, !PT ;  /* 0x0000000915157c10 */ /* 0x000fe40009ffe41d */
[----:B------:R-:W-:Y:S01]  /*2bc0*/  PRMT R25, RZ, 0x7610, R25 ;  /* 0x00007610ff197816 */ /* 0x000fe20000000019 */
[----:B------:R1:W-:Y:S01]  /*2bd0*/  @!P2 STG.E.U8 desc[UR20][R14.64+0x1], R27 ;  /* 0x0000011b0e00a986 */ /* 0x0003e2000c101114 */
[----:B------:R-:W-:Y:S05]  /*2be0*/  @P0 BRA `(.L_x_42) ;  /* 0x0000000000040947 */ /* 0x000fea0003800000 */
[----:B------:R3:W5:Y:S02]  /*2bf0*/  LDG.E.U8 R25, desc[UR20][R20.64] ;  /* 0x0000001414197981 */ /* 0x000764000c1e1100 */
.L_x_42:
[----:B------:R-:W-:Y:S05]  /*2c00*/  BSYNC B1 ;  /* 0x0000000000017941 */ /* 0x000fea0003800000 */
.L_x_41:
[----:B-----5:R-:W-:Y:S01]  /*2c10*/  LOP3.LUT R25, R25, 0xff, RZ, 0xc0, !PT ;  /* 0x000000ff19197812 */ /* 0x020fe200078ec0ff */
[----:B------:R-:W-:Y:S01]  /*2c20*/  BSSY B1, `(.L_x_43) ;  /* 0x000000b000017945 */ /* 0x000fe20003800000 */
[----:B------:R-:W-:Y:S02]  /*2c30*/  ISETP.LT.OR P1, PT, R6, 0x9, !P1 ;  /* 0x000000090600780c */ /* 0x000fe40004f21670 */
[----:B------:R-:W-:-:S05]  /*2c40*/  F2FP.F16.E5M2.UNPACK_B R25, R25 ;  /* 0x00000019ff19723e */ /* 0x000fca00020004ff */
[----:B------:R-:W-:Y:S01]  /*2c50*/  HADD2.F32 R26, -RZ, R25.H0_H0 ;  /* 0x20000019ff1a7230 */ /* 0x000fe20000004100 */
[----:B------:R-:W-:-:S04]  /*2c60*/  PRMT R25, RZ, 0x7610, R25 ;  /* 0x00007610ff197816 */ /* 0x000fc80000000019 */
[----:B------:R-:W-:-:S04]  /*2c70*/  FMUL R26, R26, R13 ;  /* 0x0000000d1a1a7220 */ /* 0x000fc80000400000 */
[----:B------:R-:W-:-:S05]  /*2c80*/  FFMA R26, R83, R12, R26 ;  /* 0x0000000c531a7223 */ /* 0x000fca000000001a */
[----:B-1----:R-:W-:-:S05]  /*2c90*/  F2FP.SATFINITE.E5M2.F32.PACK_AB_MERGE_C R27, RZ, R26, RZ ;  /* 0x0000001aff1b723e */ /* 0x002fca00048060ff */
[----:B------:R1:W-:Y:S01]  /*2ca0*/  @!P0 STG.E.U8 desc[UR20][R16.64], R27 ;  /* 0x0000001b10008986 */ /* 0x0003e2000c101114 */
[----:B------:R-:W-:Y:S05]  /*2cb0*/  @P1 BRA `(.L_x_44) ;  /* 0x0000000000041947 */ /* 0x000fea0003800000 */
[----:B------:R4:W5:Y:S02]  /*2cc0*/  LDG.E.U8 R25, desc[UR20][R20.64+0x1] ;  /* 0x0000011414197981 */ /* 0x000964000c1e1100 */
.L_x_44:
[----:B------:R-:W-:Y:S05]  /*2cd0*/  BSYNC B1 ;  /* 0x0000000000017941 */ /* 0x000fea0003800000 */
.L_x_43:
[----:B-----5:R-:W-:Y:S01]  /*2ce0*/  LOP3.LUT R25, R25, 0xff, RZ, 0xc0, !PT ;  /* 0x000000ff19197812 */ /* 0x020fe200078ec0ff */
[----:B------:R-:W-:Y:S01]  /*2cf0*/  BSSY B1, `(.L_x_45) ;  /* 0x000000c000017945 */ /* 0x000fe20003800000 */
[----:B------:R-:W-:Y:S02]  /*2d00*/  ISETP.GE.AND P0, PT, R24, 0x9, PT ;  /* 0x000000091800780c */ /* 0x000fe40003f06270 */
[----:B------:R-:W-:Y:S02]  /*2d10*/  F2FP.F16.E5M2.UNPACK_B R25, R25 ;  /* 0x00000019ff19723e */ /* 0x000fe400020004ff */
[----:B------:R-:W-:-:S03]  /*2d20*/  ISETP.LT.OR P2, PT, R6, 0x1, !P0 ;  /* 0x000000010600780c */ /* 0x000fc60004741670 */
[----:B------:R-:W-:-:S05]  /*2d30*/  HADD2.F32 R26, -RZ, R25.H0_H0 ;  /* 0x20000019ff1a7230 */ /* 0x000fca0000004100 */
[----:B------:R-:W-:-:S04]  /*2d40*/  FMUL R25, R26, R13 ;  /* 0x0000000d1a197220 */ /* 0x000fc80000400000 */
[----:B------:R-:W-:-:S05]  /*2d50*/  FFMA R25, R82, R12, R25 ;  /* 0x0000000c52197223 */ /* 0x000fca0000000019 */
[----:B-1----:R-:W-:Y:S02]  /*2d60*/  F2FP.SATFINITE.E5M2.F32.PACK_AB_MERGE_C R27, RZ, R25, RZ ;  /* 0x00000019ff1b723e */ /* 0x002fe400048060ff */
[----:B------:R-:W-:-:S03]  /*2d70*/  PRMT R25, RZ, 0x7610, R25 ;  /* 0x00007610ff197816 */ /* 0x000fc60000000019 */
[----:B------:R1:W-:Y:S01]  /*2d80*/  @!P1 STG.E.U8 desc[UR20][R16.64+0x1], R27 ;  /* 0x0000011b10009986 */ /* 0x0003e2000c101114 */
[----:B------:R-:W-:Y:S05]  /*2d90*/  @P2 BRA `(.L_x_46) ;  /* 0x0000000000042947 */ /* 0x000fea0003800000 */
[----:B------:R0:W5:Y:S02]  /*2da0*/  LDG.E.U8 R25, desc[UR20][R4.64+0x8] ;  /* 0x0000081404197981 */ /* 0x000164000c1e1100 */
.L_x_46:
[----:B------:R-:W-:Y:S05]  /*2db0*/  BSYNC B1 ;  /* 0x0000000000017941 */ /* 0x000fea0003800000 */
.L_x_45:
        /* <DEDUP_REMOVED lines=13> */
.L_x_48:
[----:B------:R-:W-:Y:S05]  /*2e90*/  BSYNC B1 ;  /* 0x0000000000017941 */ /* 0x000fea0003800000 */
.L_x_47:
[----:B-----5:R-:W-:Y:S01]  /*2ea0*/  LOP3.LUT R25, R25, 0xff, RZ, 0xc0, !PT ;  /* 0x000000ff19197812 */ /* 0x020fe200078ec0ff */
[----:B------:R-:W-:Y:S01]  /*2eb0*/  BSSY B1, `(.L_x_49) ;  /* 0x000000b000017945 */ /* 0x000fe20003800000 */
[----:B------:R-:W-:Y:S02]  /*2ec0*/  ISETP.LT.OR P0, PT, R6, 0x9, !P0 ;  /* 0x000000090600780c */ /* 0x000fe40004701670 */
[----:B------:R-:W-:-:S05]  /*2ed0*/  F2FP.F16.E5M2.UNPACK_B R25, R25 ;  /* 0x00000019ff19723e */ /* 0x000fca00020004ff */
        /* <DEDUP_REMOVED lines=8> */
.L_x_50:
[----:B------:R-:W-:Y:S05]  /*2f60*/  BSYNC B1 ;  /* 0x0000000000017941 */ /* 0x000fea0003800000 */
.L_x_49:
        /* <DEDUP_REMOVED lines=12> */
.L_x_52:
[----:B------:R-:W-:Y:S05]  /*3030*/  BSYNC B1 ;  /* 0x0000000000017941 */ /* 0x000fea0003800000 */
.L_x_51:
        /* <DEDUP_REMOVED lines=13> */
.L_x_54:
[----:B------:R-:W-:Y:S05]  /*3110*/  BSYNC B1 ;  /* 0x0000000000017941 */ /* 0x000fea0003800000 */
.L_x_53:
        /* <DEDUP_REMOVED lines=13> */
.L_x_56:
[----:B------:R-:W-:Y:S05]  /*31f0*/  BSYNC B1 ;  /* 0x0000000000017941 */ /* 0x000fea0003800000 */
.L_x_55:
        /* <DEDUP_REMOVED lines=12> */
.L_x_58:
[----:B------:R-:W-:Y:S05]  /*32c0*/  BSYNC B1 ;  /* 0x0000000000017941 */ /* 0x000fea0003800000 */
.L_x_57:
        /* <DEDUP_REMOVED lines=12> */
.L_x_60:
[----:B------:R-:W-:Y:S05]  /*3390*/  BSYNC B1 ;  /* 0x0000000000017941 */ /* 0x000fea0003800000 */
.L_x_59:
        /* <DEDUP_REMOVED lines=13> */
.L_x_62:
[----:B------:R-:W-:Y:S05]  /*3470*/  BSYNC B1 ;  /* 0x0000000000017941 */ /* 0x000fea0003800000 */
.L_x_61:
        /* <DEDUP_REMOVED lines=13> */
.L_x_64:
[----:B------:R-:W-:Y:S05]  /*3550*/  BSYNC B1 ;  /* 0x0000000000017941 */ /* 0x000fea0003800000 */
.L_x_63:
        /* <DEDUP_REMOVED lines=12> */
.L_x_66:
[----:B------:R-:W-:Y:S05]  /*3620*/  BSYNC B1 ;  /* 0x0000000000017941 */ /* 0x000fea0003800000 */
.L_x_65:
        /* <DEDUP_REMOVED lines=12> */
.L_x_68:
[----:B------:R-:W-:Y:S05]  /*36f0*/  BSYNC B1 ;  /* 0x0000000000017941 */ /* 0x000fea0003800000 */
.L_x_67:
        /* <DEDUP_REMOVED lines=13> */
.L_x_70:
[----:B------:R-:W-:Y:S05]  /*37d0*/  BSYNC B1 ;  /* 0x0000000000017941 */ /* 0x000fea0003800000 */
.L_x_69:
        /* <DEDUP_REMOVED lines=13> */
.L_x_72:
[----:B------:R-:W-:Y:S05]  /*38b0*/  BSYNC B1 ;  /* 0x0000000000017941 */ /* 0x000fea0003800000 */
.L_x_71:
        /* <DEDUP_REMOVED lines=12> */
.L_x_74:
[----:B------:R-:W-:Y:S05]  /*3980*/  BSYNC B1 ;  /* 0x0000000000017941 */ /* 0x000fea0003800000 */
.L_x_73:
        /* <DEDUP_REMOVED lines=12> */
.L_x_76:
[----:B------:R-:W-:Y:S05]  /*3a50*/  BSYNC B1 ;  /* 0x0000000000017941 */ /* 0x000fea0003800000 */
.L_x_75:
        /* <DEDUP_REMOVED lines=13> */
.L_x_78:
[----:B------:R-:W-:Y:S05]  /*3b30*/  BSYNC B1 ;  /* 0x0000000000017941 */ /* 0x000fea0003800000 */
.L_x_77:
        /* <DEDUP_REMOVED lines=13> */
.L_x_80:
[----:B------:R-:W-:Y:S05]  /*3c10*/  BSYNC B1 ;  /* 0x0000000000017941 */ /* 0x000fea0003800000 */
.L_x_79:
        /* <DEDUP_REMOVED lines=12> */
.L_x_82:
[----:B------:R-:W-:Y:S05]  /*3ce0*/  BSYNC B1 ;  /* 0x0000000000017941 */ /* 0x000fea0003800000 */
.L_x_81:
        /* <DEDUP_REMOVED lines=12> */
.L_x_84:
[----:B------:R-:W-:Y:S05]  /*3db0*/  BSYNC B1 ;  /* 0x0000000000017941 */ /* 0x000fea0003800000 */
.L_x_83:
        /* <DEDUP_REMOVED lines=13> */
.L_x_86:
[----:B------:R-:W-:Y:S05]  /*3e90*/  BSYNC B1 ;  /* 0x0000000000017941 */ /* 0x000fea0003800000 */
.L_x_85:
        /* <DEDUP_REMOVED lines=13> */
.L_x_88:
[----:B------:R-:W-:Y:S05]  /*3f70*/  BSYNC B1 ;  /* 0x0000000000017941 */ /* 0x000fea0003800000 */
.L_x_87:
        /* <DEDUP_REMOVED lines=12> */
.L_x_90:
[----:B------:R-:W-:Y:S05]  /*4040*/  BSYNC B1 ;  /* 0x0000000000017941 */ /* 0x000fea0003800000 */
.L_x_89:
        /* <DEDUP_REMOVED lines=12> */
.L_x_92:
[----:B------:R-:W-:Y:S05]  /*4110*/  BSYNC B1 ;  /* 0x0000000000017941 */ /* 0x000fea0003800000 */
.L_x_91:
        /* <DEDUP_REMOVED lines=13> */
.L_x_94:
[----:B------:R-:W-:Y:S05]  /*41f0*/  BSYNC B1 ;  /* 0x0000000000017941 */ /* 0x000fea0003800000 */
.L_x_93:
[----:B-----5:R-:W-:Y:S01]  /*4200*/  LOP3.LUT R25, R25, 0xff, RZ, 0xc0, !PT ;  /* 0x000000ff19197812 */ /* 0x020fe200078ec0ff */
[----:B------:R-:W-:Y:S01]  /*4210*/  BSSY B1, `(.L_x_95) ;  /* 0x000000c000017945 */ /* 0x000fe20003800000 */
[----:B------:R-:W-:Y:S02]  /*4220*/  ISETP.GE.AND P1, PT, R24, 0x3a, PT ;  /* 0x0000003a1800780c */ /* 0x000fe40003f26270 */
[----:B------:R-:W-:Y:S02]  /*4230*/  F2FP.F16.E5M2.UNPACK_B R25, R25 ;  /* 0x00000019ff19723e */ /* 0x000fe400020004ff */
[----:B------:R-:W-:Y:S02]  /*4240*/  ISETP.LT.OR P3, PT, R6, 0x1, !P1 ;  /* 0x000000010600780c */ /* 0x000fe40004f61670 */
[----:B------:R-:W-:Y:S01]  /*4250*/  PRMT R24, RZ, 0x7610, R24 ;  /* 0x00007610ff187816 */ /* 0x000fe20000000018 */
[----:B------:R-:W-:-:S05]  /*4260*/  HADD2.F32 R26, -RZ, R25.H0_H0 ;  /* 0x20000019ff1a7230 */ /* 0x000fca0000004100 */
[----:B------:R-:W-:-:S04]  /*4270*/  FMUL R26, R26, R13 ;  /* 0x0000000d1a1a7220 */ /* 0x000fc80000400000 */
[----:B------:R-:W-:-:S05]  /*4280*/  FFMA R26, R57, R12, R26 ;  /* 0x0000000c391a7223 */ /* 0x000fca000000001a */
[----:B------:R-:W-:-:S05]  /*4290*/  F2FP.SATFINITE.E5M2.F32.PACK_AB_MERGE_C R25, RZ, R26, RZ ;  /* 0x0000001aff19723e */ /* 0x000fca00048060ff */
[----:B------:R0:W-:Y:S01]  /*42a0*/  @!P2 STG.E.U8 desc[UR20][R14.64+0x38], R25 ;  /* 0x000038190e00a986 */ /* 0x0001e2000c101114 */
[----:B------:R-:W-:Y:S05]  /*42b0*/  @P3 BRA `(.L_x_96) ;  /* 0x0000000000043947 */ /* 0x000fea0003800000 */
[----:B------:R0:W5:Y:S02]  /*42c0*/  LDG.E.U8 R24, desc[UR20][R4.64+0x39] ;  /* 0x0000391404187981 */ /* 0x000164000c1e1100 */
.L_x_96:
[----:B------:R-:W-:Y:S05]  /*42d0*/  BSYNC B1 ;  /* 0x0000000000017941 */ /* 0x000fea0003800000 */
.L_x_95:
[----:B-----5:R-:W-:Y:S01]  /*42e0*/  LOP3.LUT R24, R24, 0xff, RZ, 0xc0, !PT ;  /* 0x000000ff18187812 */ /* 0x020fe200078ec0ff */
[----:B------:R-:W-:Y:S01]  /*42f0*/  BSSY B1, `(.L_x_97) ;  /* 0x000000b000017945 */ /* 0x000fe20003800000 */
[----:B------:R-:W-:Y:S02]  /*4300*/  ISETP.LT.OR P0, PT, R6, 0x9, !P0 ;  /* 0x000000090600780c */ /* 0x000fe40004701670 */
[----:B------:R-:W-:Y:S02]  /*4310*/  F2FP.F16.E5M2.UNPACK_B R24, R24 ;  /* 0x00000018ff18723e */ /* 0x000fe400020004ff */
[----:B0-2---:R-:W-:-:S03]  /*4320*/  PRMT R4, RZ, 0x7610, R4 ;  /* 0x00007610ff047816 */ /* 0x005fc60000000004 */
[----:B------:R-:W-:-:S05]  /*4330*/  HADD2.F32 R24, -RZ, R24.H0_H0 ;  /* 0x20000018ff187230 */ /* 0x000fca0000004100 */
[----:B------:R-:W-:-:S04]  /*4340*/  FMUL R5, R24, R13 ;  /* 0x0000000d18057220 */ /* 0x000fc80000400000 */
[----:B------:R-:W-:-:S05]  /*4350*/  FFMA R5, R56, R12, R5 ;  /* 0x0000000c38057223 */ /* 0x000fca0000000005 */
[----:B------:R-:W-:-:S05]  /*4360*/  F2FP.SATFINITE.E5M2.F32.PACK_AB_MERGE_C R5, RZ, R5, RZ ;  /* 0x00000005ff05723e */ /* 0x000fca00048060ff */
[----:B------:R0:W-:Y:S01]  /*4370*/  @!P3 STG.E.U8 desc[UR20][R14.64+0x39], R5 ;  /* 0x000039050e00b986 */ /* 0x0001e2000c101114 */
[----:B------:R-:W-:Y:S05]  /*4380*/  @P0 BRA `(.L_x_98) ;  /* 0x0000000000040947 */ /* 0x000fea0003800000 */
[----:B------:R2:W5:Y:S02]  /*4390*/  LDG.E.U8 R4, desc[UR20][R20.64+0x38] ;  /* 0x0000381414047981 */ /* 0x000564000c1e1100 */
.L_x_98:
[----:B------:R-:W-:Y:S05]  /*43a0*/  BSYNC B1 ;  /* 0x0000000000017941 */ /* 0x000fea0003800000 */
.L_x_97:
[----:B-----5:R-:W-:Y:S01]  /*43b0*/  LOP3.LUT R4, R4, 0xff, RZ, 0xc0, !PT ;  /* 0x000000ff04047812 */ /* 0x020fe200078ec0ff */
[----:B------:R-:W-:Y:S01]  /*43c0*/  BSSY B1, `(.L_x_99) ;  /* 0x000000b000017945 */ /* 0x000fe20003800000 */
[----:B------:R-:W-:Y:S02]  /*43d0*/  ISETP.LT.OR P1, PT, R6, 0x9, !P1 ;  /* 0x000000090600780c */ /* 0x000fe40004f21670 */
[----:B------:R-:W-:-:S05]  /*43e0*/  F2FP.F16.E5M2.UNPACK_B R4, R4 ;  /* 0x00000004ff04723e */ /* 0x000fca00020004ff */
[----:B------:R-:W-:-:S05]  /*43f0*/  HADD2.F32 R4, -RZ, R4.H0_H0 ;  /* 0x20000004ff047230 */ /* 0x000fca0000004100 */
[----:B------:R-:W-:-:S04]  /*4400*/  FMUL R4, R4, R13 ;  /* 0x0000000d04047220 */ /* 0x000fc80000400000 */
[----:B------:R-:W-:-:S05]  /*4410*/  FFMA R4, R23, R12, R4 ;  /* 0x0000000c17047223 */ /* 0x000fca0000000004 */
[----:B0-----:R-:W-:Y:S02]  /*4420*/  F2FP.SATFINITE.E5M2.F32.PACK_AB_MERGE_C R5, RZ, R4, RZ ;  /* 0x00000004ff05723e */ /* 0x001fe400048060ff */
[----:B------:R-:W-:-:S03]  /*4430*/  PRMT R4, RZ, 0x7610, R4 ;  /* 0x00007610ff047816 */ /* 0x000fc60000000004 */
[----:B------:R0:W-:Y:S01]  /*4440*/  @!P0 STG.E.U8 desc[UR20][R16.64+0x38], R5 ;  /* 0x0000380510008986 */ /* 0x0001e2000c101114 */
[----:B------:R-:W-:Y:S05]  /*4450*/  @P1 BRA `(.L_x_100) ;  /* 0x0000000000041947 */ /* 0x000fea0003800000 */
[----:B------:R0:W5:Y:S02]  /*4460*/  LDG.E.U8 R4, desc[UR20][R20.64+0x39] ;  /* 0x0000391414047981 */ /* 0x000164000c1e1100 */
.L_x_100:
[----:B------:R-:W-:Y:S05]  /*4470*/  BSYNC B1 ;  /* 0x0000000000017941 */ /* 0x000fea0003800000 */
.L_x_99:
[----:B------:R-:W-:Y:S05]  /*4480*/  @P1 BRA `(.L_x_101) ;  /* 0x0000000800601947 */ /* 0x000fea0003800000 */
[----:B-----5:R-:W-:-:S04]  /*4490*/  LOP3.LUT R4, R4, 0xff, RZ, 0xc0, !PT ;  /* 0x000000ff04047812 */ /* 0x020fc800078ec0ff */
[----:B------:R-:W-:-:S05]  /*44a0*/  F2FP.F16.E5M2.UNPACK_B R4, R4 ;  /* 0x00000004ff04723e */ /* 0x000fca00020004ff */
[----:B------:R-:W-:-:S05]  /*44b0*/  HADD2.F32 R4, -RZ, R4.H0_H0 ;  /* 0x20000004ff047230 */ /* 0x000fca0000004100 */
[----:B0-----:R-:W-:-:S04]  /*44c0*/  FMUL R5, R4, R13 ;  /* 0x0000000d04057220 */ /* 0x001fc80000400000 */
[----:B------:R-:W-:-:S05]  /*44d0*/  FFMA R5, R22, R12, R5 ;  /* 0x0000000c16057223 */ /* 0x000fca0000000005 */
[----:B------:R-:W-:-:S05]  /*44e0*/  F2FP.SATFINITE.E5M2.F32.PACK_AB_MERGE_C R5, RZ, R5, RZ ;  /* 0x00000005ff05723e */ /* 0x000fca00048060ff */
[----:B------:R0:W-:Y:S01]  /*44f0*/  STG.E.U8 desc[UR20][R16.64+0x39], R5 ;  /* 0x0000390510007986 */ /* 0x0001e2000c101114 */
[----:B------:R-:W-:Y:S05]  /*4500*/  BRA `(.L_x_101) ;  /* 0x0000000800407947 */ /* 0x000fea0003800000 */
.L_x_36:
[C---:B------:R-:W-:Y:S01]  /*4510*/  ISETP.GE.AND P3, PT, R24.reuse, 0x1, PT ;  /* 0x000000011800780c */ /* 0x040fe20003f66270 */
[-C--:B------:R-:W-:Y:S01]  /*4520*/  FMUL R85, R85, R12.reuse ;  /* 0x0000000c55557220 */ /* 0x080fe20000400000 */
[----:B------:R-:W-:Y:S01]  /*4530*/  ISETP.GE.AND P0, PT, R24, 0x2, PT ;  /* 0x000000021800780c */ /* 0x000fe20003f06270 */
[-C--:B------:R-:W-:Y:S01]  /*4540*/  FMUL R84, R84, R12.reuse ;  /* 0x0000000c54547220 */ /* 0x080fe20000400000 */
[C---:B------:R-:W-:Y:S01]  /*4550*/  ISETP.LT.OR P1, PT, R6.reuse, 0x1, !P3 ;  /* 0x000000010600780c */ /* 0x040fe20005f21670 */
[-C--:B------:R-:W-:Y:S01]  /*4560*/  FMUL R83, R83, R12.reuse ;  /* 0x0000000c53537220 */ /* 0x080fe20000400000 */
[----:B------:R-:W-:Y:S01]  /*4570*/  ISETP.LT.OR P2, PT, R6, 0x1, !P0 ;  /* 0x000000010600780c */ /* 0x000fe20004741670 */
[-C--:B------:R-:W-:Y:S01]  /*4580*/  FMUL R82, R82, R12.reuse ;  /* 0x0000000c52527220 */ /* 0x080fe20000400000 */
[----:B------:R-:W-:Y:S01]  /*4590*/  ISETP.LT.OR P3, PT, R6, 0x9, !P3 ;  /* 0x000000090600780c */ /* 0x000fe20005f61670 */
[-C--:B------:R-:W-:Y:S01]  /*45a0*/  FMUL R81, R81, R12.reuse ;  /* 0x0000000c51517220 */ /* 0x080fe20000400000 */
[----:B------:R-:W-:Y:S01]  /*45b0*/  F2FP.SATFINITE.E5M2.F32.PACK_AB_MERGE_C R85, RZ, R85, RZ ;  /* 0x00000055ff55723e */ /* 0x000fe200048060ff */
[----:B------:R-:W-:Y:S01]  /*45c0*/  FMUL R80, R80, R12 ;  /* 0x0000000c50507220 */ /* 0x000fe20000400000 */
[----:B------:R-:W-:Y:S01]  /*45d0*/  F2FP.SATFINITE.E5M2.F32.PACK_AB_MERGE_C R5, RZ, R84, RZ ;  /* 0x00000054ff05723e */ /* 0x000fe200048060ff */
[-C--:B------:R-:W-:Y:S01]  /*45e0*/  FMUL R79, R79, R12.reuse ;  /* 0x0000000c4f4f7220 */ /* 0x080fe20000400000 */
[----:B------:R-:W-:Y:S01]  /*45f0*/  F2FP.SATFINITE.E5M2.F32.PACK_AB_MERGE_C R83, RZ, R83, RZ ;  /* 0x00000053ff53723e */ /* 0x000fe200048060ff */
[-C--:B------:R-:W-:Y:S01]  /*4600*/  FMUL R78, R78, R12.reuse ;  /* 0x0000000c4e4e7220 */ /* 0x080fe20000400000 */
[----:B------:R-:W-:Y:S01]  /*4610*/  ISETP.LT.OR P0, PT, R6, 0x9, !P0 ;  /* 0x000000090600780c */ /* 0x000fe20004701670 */
[----:B------:R-:W-:Y:S01]  /*4620*/  @!P1 STG.E.U8 desc[UR20][R14.64], R85 ;  /* 0x000000550e009986 */ /* 0x000fe2000c101114 */
[C---:B------:R-:W-:Y:S01]  /*4630*/  ISETP.GE.AND P1, PT, R24.reuse, 0x9, PT ;  /* 0x000000091800780c */ /* 0x040fe20003f26270 */
[-C--:B------:R-:W-:Y:S01]  /*4640*/  FMUL R77, R77, R12.reuse ;  /* 0x0000000c4d4d7220 */ /* 0x080fe20000400000 */
[----:B------:R-:W-:Y:S01]  /*4650*/  F2FP.SATFINITE.E5M2.F32.PACK_AB_MERGE_C R81, RZ, R81, RZ ;  /* 0x00000051ff51723e */ /* 0x000fe200048060ff */
[----:B------:R0:W-:Y:S01]  /*4660*/  @!P2 STG.E.U8 desc[UR20][R14.64+0x1], R5 ;  /* 0x000001050e00a986 */ /* 0x0001e2000c101114 */
[----:B------:R-:W-:Y:S01]  /*4670*/  ISETP.GE.AND P2, PT, R24, 0xa, PT ;  /* 0x0000000a1800780c */ /* 0x000fe20003f46270 */
[----:B------:R-:W-:Y:S01]  /*4680*/  FMUL R76, R76, R12 ;  /* 0x0000000c4c4c7220 */ /* 0x000fe20000400000 */
[----:B------:R-:W-:Y:S01]  /*4690*/  F2FP.SATFINITE.E5M2.F32.PACK_AB_MERGE_C R21, RZ, R80, RZ ;  /* 0x00000050ff15723e */ /* 0x000fe200048060ff */
[----:B------:R-:W-:Y:S01]  /*46a0*/  @!P3 STG.E.U8 desc[UR20][R16.64], R83 ;  /* 0x000000531000b986 */ /* 0x000fe2000c101114 */
[----:B------:R-:W-:Y:S01]  /*46b0*/  ISETP.LT.OR P3, PT, R6, 0x1, !P1 ;  /* 0x000000010600780c */ /* 0x000fe20004f61670 */
[-C--:B------:R-:W-:Y:S01]  /*46c0*/  FMUL R74, R74, R12.reuse ;  /* 0x0000000c4a4a7220 */ /* 0x080fe20000400000 */
[C---:B------:R-:W-:Y:S01]  /*46d0*/  ISETP.LT.OR P5, PT, R6.reuse, 0x1, !P2 ;  /* 0x000000010600780c */ /* 0x040fe200057a1670 */
[-C--:B------:R-:W-:Y:S01]  /*46e0*/  FMUL R75, R75, R12.reuse ;  /* 0x0000000c4b4b7220 */ /* 0x080fe20000400000 */
[----:B------:R-:W-:Y:S01]  /*46f0*/  ISETP.LT.OR P1, PT, R6, 0x9, !P1 ;  /* 0x000000090600780c */ /* 0x000fe20004f21670 */
[-C--:B------:R-:W-:Y:S01]  /*4700*/  FMUL R73, R73, R12.reuse ;  /* 0x0000000c49497220 */ /* 0x080fe20000400000 */
[----:B------:R-:W-:Y:S01]  /*4710*/  F2FP.SATFINITE.E5M2.F32.PACK_AB_MERGE_C R79, RZ, R79, RZ ;  /* 0x0000004fff4f723e */ /* 0x000fe200048060ff */
[----:B------:R-:W-:Y:S01]  /*4720*/  FMUL R72, R72, R12 ;  /* 0x0000000c48487220 */ /* 0x000fe20000400000 */
[----:B0-----:R-:W-:Y:S01]  /*4730*/  F2FP.SATFINITE.E5M2.F32.PACK_AB_MERGE_C R5, RZ, R82, RZ ;  /* 0x00000052ff05723e */ /* 0x001fe200048060ff */
[-C--:B------:R-:W-:Y:S01]  /*4740*/  FMUL R70, R70, R12.reuse ;  /* 0x0000000c46467220 */ /* 0x080fe20000400000 */
[----:B------:R-:W-:Y:S01]  /*4750*/  ISETP.LT.OR P2, PT, R6, 0x9, !P2 ;  /* 0x000000090600780c */ /* 0x000fe20005741670 */
[----:B------:R-:W-:Y:S01]  /*4760*/  FMUL R71, R71, R12 ;  /* 0x0000000c47477220 */ /* 0x000fe20000400000 */
[----:B------:R-:W-:Y:S01]  /*4770*/  F2FP.SATFINITE.E5M2.F32.PACK_AB_MERGE_C R25, RZ, R78, RZ ;  /* 0x0000004eff19723e */ /* 0x000fe200048060ff */
[----:B------:R0:W-:Y:S01]  /*4780*/  @!P0 STG.E.U8 desc[UR20][R16.64+0x1], R5 ;  /* 0x0000010510008986 */ /* 0x0001e2000c101114 */
[C---:B------:R-:W-:Y:S01]  /*4790*/  ISETP.GE.AND P0, PT, R24.reuse, 0x11, PT ;  /* 0x000000111800780c */ /* 0x040fe20003f06270 */
[-C--:B------:R-:W-:Y:S01]  /*47a0*/  FMUL R69, R69, R12.reuse ;  /* 0x0000000c45457220 */ /* 0x080fe20000400000 */
[----:B------:R-:W-:Y:S01]  /*47b0*/  F2FP.SATFINITE.E5M2.F32.PACK_AB_MERGE_C R77, RZ, R77, RZ ;  /* 0x0000004dff4d723e */ /* 0x000fe200048060ff */
[----:B------:R-:W-:Y:S01]  /*47c0*/  @!P3 STG.E.U8 desc[UR20][R14.64+0x8], R81 ;  /* 0x000008510e00b986 */ /* 0x000fe2000c101114 */
[----:B------:R-:W-:Y:S01]  /*47d0*/  ISETP.GE.AND P3, PT, R24, 0x12, PT ;  /* 0x000000121800780c */ /* 0x000fe20003f66270 */
[-C--:B------:R-:W-:Y:S01]  /*47e0*/  FMUL R68, R68, R12.reuse ;  /* 0x0000000c44447220 */ /* 0x080fe20000400000 */
[----:B------:R-:W-:Y:S01]  /*47f0*/  F2FP.SATFINITE.E5M2.F32.PACK_AB_MERGE_C R75, RZ, R75, RZ ;  /* 0x0000004bff4b723e */ /* 0x000fe200048060ff */
[----:B------:R1:W-:Y:S01]  /*4800*/  @!P5 STG.E.U8 desc[UR20][R14.64+0x9], R21 ;  /* 0x000009150e00d986 */ /* 0x0003e2000c101114 */
[C---:B------:R-:W-:Y:S01]  /*4810*/  ISETP.LT.OR P5, PT, R6.reuse, 0x1, !P3 ;  /* 0x000000010600780c */ /* 0x040fe20005fa1670 */
[-C--:B------:R-:W-:Y:S01]  /*4820*/  FMUL R67, R67, R12.reuse ;  /* 0x0000000c43437220 */ /* 0x080fe20000400000 */
[C---:B------:R-:W-:Y:S01]  /*4830*/  ISETP.LT.OR P3, PT, R6.reuse, 0x9, !P3 ;  /* 0x000000090600780c */ /* 0x040fe20005f61670 */
[----:B------:R-:W-:Y:S01]  /*4840*/  @!P1 STG.E.U8 desc[UR20][R16.64+0x8], R79 ;  /* 0x0000084f10009986 */ /* 0x000fe2000c101114 */
[----:B------:R-:W-:Y:S01]  /*4850*/  ISETP.LT.OR P1, PT, R6, 0x1, !P0 ;  /* 0x000000010600780c */ /* 0x000fe20004721670 */
[----:B------:R-:W-:Y:S01]  /*4860*/  FMUL R66, R66, R12 ;  /* 0x0000000c42427220 */ /* 0x000fe20000400000 */
[----:B0-----:R-:W-:Y:S01]  /*4870*/  F2FP.SATFINITE.E5M2.F32.PACK_AB_MERGE_C R5, RZ, R76, RZ ;  /* 0x0000004cff05723e */ /* 0x001fe200048060ff */
[----:B------:R-:W-:Y:S01]  /*4880*/  @!P2 STG.E.U8 desc[UR20][R16.64+0x9], R25 ;  /* 0x000009191000a986 */ /* 0x000fe2000c101114 */
[----:B------:R-:W-:Y:S01]  /*4890*/  ISETP.GE.AND P2, PT, R24, 0x19, PT ;  /* 0x000000191800780c */ /* 0x000fe20003f46270 */
[-C--:B------:R-:W-:Y:S01]  /*48a0*/  FMUL R65, R65, R12.reuse ;  /* 0x0000000c41417220 */ /* 0x080fe20000400000 */
[----:B------:R-:W-:Y:S01]  /*48b0*/  ISETP.LT.OR P0, PT, R6, 0x9, !P0 ;  /* 0x000000090600780c */ /* 0x000fe20004701670 */
[----:B------:R-:W-:Y:S01]  /*48c0*/  FMUL R64, R64, R12 ;  /* 0x0000000c40407220 */ /* 0x000fe20000400000 */
[----:B------:R-:W-:Y:S01]  /*48d0*/  ISETP.LT.OR P6, PT, R6, 0x1, !P2 ;  /* 0x000000010600780c */ /* 0x000fe200057c1670 */
[----:B------:R0:W-:Y:S01]  /*48e0*/  @!P5 STG.E.U8 desc[UR20][R14.64+0x11], R5 ;  /* 0x000011050e00d986 */ /* 0x0001e2000c101114 */
[----:B-1----:R-:W-:Y:S01]  /*48f0*/  F2FP.SATFINITE.E5M2.F32.PACK_AB_MERGE_C R21, RZ, R74, RZ ;  /* 0x0000004aff15723e */ /* 0x002fe200048060ff */
[-C--:B------:R-:W-:Y:S01]  /*4900*/  FMUL R62, R62, R12.reuse ;  /* 0x0000000c3e3e7220 */ /* 0x080fe20000400000 */
[----:B------:R-:W-:Y:S01]  /*4910*/  F2FP.SATFINITE.E5M2.F32.PACK_AB_MERGE_C R73, RZ, R73, RZ ;  /* 0x00000049ff49723e */ /* 0x000fe200048060ff */
[----:B------:R-:W-:Y:S01]  /*4920*/  @!P1 STG.E.U8 desc[UR20][R14.64+0x10], R77 ;  /* 0x0000104d0e009986 */ /* 0x000fe2000c101114 */
[----:B------:R-:W-:Y:S01]  /*4930*/  ISETP.GE.AND P1, PT, R24, 0x1a, PT ;  /* 0x0000001a1800780c */ /* 0x000fe20003f26270 */
[-C--:B------:R-:W-:Y:S01]  /*4940*/  FMUL R63, R63, R12.reuse ;  /* 0x0000000c3f3f7220 */ /* 0x080fe20000400000 */
[C---:B------:R-:W-:Y:S01]  /*4950*/  ISETP.LT.OR P2, PT, R6.reuse, 0x9, !P2 ;  /* 0x000000090600780c */ /* 0x040fe20005741670 */
[----:B------:R1:W-:Y:S01]  /*4960*/  @!P3 STG.E.U8 desc[UR20][R16.64+0x11], R21 ;  /* 0x000011151000b986 */ /* 0x0003e2000c101114 */
[C---:B------:R-:W-:Y:S01]  /*4970*/  ISETP.LT.OR P5, PT, R6.reuse, 0x1, !P1 ;  /* 0x000000010600780c */ /* 0x040fe20004fa1670 */
[----:B------:R-:W-:Y:S01]  /*4980*/  FMUL R61, R61, R12 ;  /* 0x0000000c3d3d7220 */ /* 0x000fe20000400000 */
[----:B------:R-:W-:Y:S01]  /*4990*/  ISETP.LT.OR P3, PT, R6, 0x9, !P1 ;  /* 0x000000090600780c */ /* 0x000fe20004f61670 */
[----:B------:R-:W-:Y:S01]  /*49a0*/  @!P0 STG.E.U8 desc[UR20][R16.64+0x10], R75 ;  /* 0x0000104b10008986 */ /* 0x000fe2000c101114 */
[----:B0-----:R-:W-:Y:S01]  /*49b0*/  F2FP.SATFINITE.E5M2.F32.PACK_AB_MERGE_C R5, RZ, R72, RZ ;  /* 0x00000048ff05723e */ /* 0x001fe200048060ff */
[-C--:B------:R-:W-:Y:S01]  /*49c0*/  FMUL R60, R60, R12.reuse ;  /* 0x0000000c3c3c7220 */ /* 0x080fe20000400000 */
[C---:B------:R-:W-:Y:S01]  /*49d0*/  ISETP.GE.AND P0, PT, R24.reuse, 0x21, PT ;  /* 0x000000211800780c */ /* 0x040fe20003f06270 */
[----:B------:R-:W-:Y:S01]  /*49e0*/  @!P6 STG.E.U8 desc[UR20][R14.64+0x18], R73 ;  /* 0x000018490e00e986 */ /* 0x000fe2000c101114 */
[----:B------:R-:W-:Y:S01]  /*49f0*/  ISETP.GE.AND P1, PT, R24, 0x22, PT ;  /* 0x000000221800780c */ /* 0x000fe20003f26270 */
[-C--:B------:R-:W-:Y:S01]  /*4a00*/  FMUL R59, R59, R12.reuse ;  /* 0x0000000c3b3b7220 */ /* 0x080fe20000400000 */
[----:B------:R-:W-:Y:S01]  /*4a10*/  ISETP.LT.OR P6, PT, R6, 0x1, !P0 ;  /* 0x000000010600780c */ /* 0x000fe200047c1670 */
[----:B------:R-:W-:Y:S01]  /*4a20*/  FMUL R58, R58, R12 ;  /* 0x0000000c3a3a7220 */ /* 0x000fe20000400000 */
[----:B-1----:R-:W-:Y:S01]  /*4a30*/  F2FP.SATFINITE.E5M2.F32.PACK_AB_MERGE_C R21, RZ, R70, RZ ;  /* 0x00000046ff15723e */ /* 0x002fe200048060ff */
[----:B------:R0:W-:Y:S01]  /*4a40*/  @!P5 STG.E.U8 desc[UR20][R14.64+0x19], R5 ;  /* 0x000019050e00d986 */ /* 0x0001e2000c101114 */
[----:B------:R-:W-:Y:S01]  /*4a50*/  ISETP.LT.OR P5, PT, R6, 0x1, !P1 ;  /* 0x000000010600780c */ /* 0x000fe20004fa1670 */
[-C--:B------:R-:W-:Y:S01]  /*4a60*/  FMUL R57, R57, R12.reuse ;  /* 0x0000000c39397220 */ /* 0x080fe20000400000 */
[----:B------:R-:W-:Y:S01]  /*4a70*/  F2FP.SATFINITE.E5M2.F32.PACK_AB_MERGE_C R71, RZ, R71, RZ ;  /* 0x00000047ff47723e */ /* 0x000fe200048060ff */
[----:B------:R1:W-:Y:S01]  /*4a80*/  @!P3 STG.E.U8 desc[UR20][R16.64+0x19], R21 ;  /* 0x000019151000b986 */ /* 0x0003e2000c101114 */
[----:B------:R-:W-:Y:S01]  /*4a90*/  F2FP.SATFINITE.E5M2.F32.PACK_AB_MERGE_C R69, RZ, R69, RZ ;  /* 0x00000045ff45723e */ /* 0x000fe200048060ff */
[----:B------:R-:W-:Y:S01]  /*4aa0*/  FMUL R56, R56, R12 ;  /* 0x0000000c38387220 */ /* 0x000fe20000400000 */
[----:B------:R-:W-:Y:S01]  /*4ab0*/  F2FP.SATFINITE.E5M2.F32.PACK_AB_MERGE_C R25, RZ, R68, RZ ;  /* 0x00000044ff19723e */ /* 0x000fe200048060ff */
[----:B------:R-:W-:Y:S01]  /*4ac0*/  @!P2 STG.E.U8 desc[UR20][R16.64+0x18], R71 ;  /* 0x000018471000a986 */ /* 0x000fe2000c101114 */
[----:B------:R-:W-:Y:S01]  /*4ad0*/  ISETP.LT.OR P3, PT, R6, 0x9, !P1 ;  /* 0x000000090600780c */ /* 0x000fe20004f61670 */
[-C--:B------:R-:W-:Y:S01]  /*4ae0*/  FMUL R23, R23, R12.reuse ;  /* 0x0000000c17177220 */ /* 0x080fe20000400000 */
[----:B------:R-:W-:Y:S01]  /*4af0*/  ISETP.GE.AND P2, PT, R24, 0x29, PT ;  /* 0x000000291800780c */ /* 0x000fe20003f46270 */
[----:B------:R-:W-:Y:S01]  /*4b00*/  @!P6 STG.E.U8 desc[UR20][R14.64+0x20], R69 ;  /* 0x000020450e00e986 */ /* 0x000fe2000c101114 */
[----:B------:R-:W-:Y:S01]  /*4b10*/  ISETP.LT.OR P0, PT, R6, 0x9, !P0 ;  /* 0x000000090600780c */ /* 0x000fe20004701670 */
[----:B------:R-:W-:Y:S01]  /*4b20*/  FMUL R22, R22, R12 ;  /* 0x0000000c16167220 */ /* 0x000fe20000400000 */
[----:B------:R-:W-:Y:S01]  /*4b30*/  ISETP.GE.AND P1, PT, R24, 0x2a, PT ;  /* 0x0000002a1800780c */ /* 0x000fe20003f26270 */
[----:B------:R-:W-:Y:S01]  /*4b40*/  @!P5 STG.E.U8 desc[UR20][R14.64+0x21], R25 ;  /* 0x000021190e00d986 */ /* 0x000fe2000c101114 */
[----:B------:R-:W-:-:S02]  /*4b50*/  ISETP.LT.OR P6, PT, R6, 0x1, !P2 ;  /* 0x000000010600780c */ /* 0x000fc400057c1670 */
[C---:B------:R-:W-:Y:S02]  /*4b60*/  ISETP.LT.OR P5, PT, R6.reuse, 0x1, !P1 ;  /* 0x000000010600780c */ /* 0x040fe40004fa1670 */
[----:B------:R-:W-:Y:S02]  /*4b70*/  F2FP.SATFINITE.E5M2.F32.PACK_AB_MERGE_C R67, RZ, R67, RZ ;  /* 0x00000043ff43723e */ /* 0x000fe400048060ff */
[----:B0-----:R-:W-:Y:S02]  /*4b80*/  F2FP.SATFINITE.E5M2.F32.PACK_AB_MERGE_C R5, RZ, R66, RZ ;  /* 0x00000042ff05723e */ /* 0x001fe400048060ff */
[----:B------:R-:W-:Y:S01]  /*4b90*/  F2FP.SATFINITE.E5M2.F32.PACK_AB_MERGE_C R65, RZ, R65, RZ ;  /* 0x00000041ff41723e */ /* 0x000fe200048060ff */
[----:B------:R-:W-:Y:S01]  /*4ba0*/  @!P0 STG.E.U8 desc[UR20][R16.64+0x20], R67 ;  /* 0x0000204310008986 */ /* 0x000fe2000c101114 */
[----:B-1----:R-:W-:Y:S02]  /*4bb0*/  F2FP.SATFINITE.E5M2.F32.PACK_AB_MERGE_C R21, RZ, R64, RZ ;  /* 0x00000040ff15723e */ /* 0x002fe400048060ff */
[C---:B------:R-:W-:Y:S01]  /*4bc0*/  ISETP.LT.OR P1, PT, R6.reuse, 0x9, !P1 ;  /* 0x000000090600780c */ /* 0x040fe20004f21670 */
[----:B------:R0:W-:Y:S01]  /*4bd0*/  @!P3 STG.E.U8 desc[UR20][R16.64+0x21], R5 ;  /* 0x000021051000b986 */ /* 0x0001e2000c101114 */
[----:B------:R-:W-:-:S02]  /*4be0*/  ISETP.LT.OR P2, PT, R6, 0x9, !P2 ;  /* 0x000000090600780c */ /* 0x000fc40005741670 */
[C---:B------:R-:W-:Y:S01]  /*4bf0*/  ISETP.GE.AND P3, PT, R24.reuse, 0x31, PT ;  /* 0x000000311800780c */ /* 0x040fe20003f66270 */
[----:B------:R-:W-:Y:S01]  /*4c00*/  @!P6 STG.E.U8 desc[UR20][R14.64+0x28], R65 ;  /* 0x000028410e00e986 */ /* 0x000fe2000c101114 */
[----:B------:R-:W-:Y:S02]  /*4c10*/  ISETP.GE.AND P0, PT, R24, 0x32, PT ;  /* 0x000000321800780c */ /* 0x000fe40003f06270 */
[----:B------:R-:W-:Y:S01]  /*4c20*/  F2FP.SATFINITE.E5M2.F32.PACK_AB_MERGE_C R63, RZ, R63, RZ ;  /* 0x0000003fff3f723e */ /* 0x000fe200048060ff */
[----:B------:R1:W-:Y:S01]  /*4c30*/  @!P5 STG.E.U8 desc[UR20][R14.64+0x29], R21 ;  /* 0x000029150e00d986 */ /* 0x0003e2000c101114 */
[C---:B------:R-:W-:Y:S02]  /*4c40*/  ISETP.LT.OR P5, PT, R6.reuse, 0x1, !P3 ;  /* 0x000000010600780c */ /* 0x040fe40005fa1670 */
[----:B------:R-:W-:Y:S02]  /*4c50*/  ISETP.LT.OR P6, PT, R6, 0x1, !P0 ;  /* 0x000000010600780c */ /* 0x000fe400047c1670 */
[----:B0-----:R-:W-:Y:S01]  /*4c60*/  F2FP.SATFINITE.E5M2.F32.PACK_AB_MERGE_C R5, RZ, R62, RZ ;  /* 0x0000003eff05723e */ /* 0x001fe200048060ff */
[----:B------:R-:W-:Y:S01]  /*4c70*/  @!P2 STG.E.U8 desc[UR20][R16.64+0x28], R63 ;  /* 0x0000283f1000a986 */ /* 0x000fe2000c101114 */
[----:B------:R-:W-:-:S02]  /*4c80*/  F2FP.SATFINITE.E5M2.F32.PACK_AB_MERGE_C R61, RZ, R61, RZ ;  /* 0x0000003dff3d723e */ /* 0x000fc400048060ff */
[----:B------:R-:W-:Y:S01]  /*4c90*/  ISETP.GE.AND P2, PT, R24, 0x3a, PT ;  /* 0x0000003a1800780c */ /* 0x000fe20003f46270 */
[----:B------:R0:W-:Y:S01]  /*4ca0*/  @!P1 STG.E.U8 desc[UR20][R16.64+0x29], R5 ;  /* 0x0000290510009986 */ /* 0x0001e2000c101114 */
[----:B------:R-:W-:Y:S02]  /*4cb0*/  ISETP.LT.OR P1, PT, R6, 0x9, !P3 ;  /* 0x000000090600780c */ /* 0x000fe40005f21670 */
[----:B-1----:R-:W-:Y:S01]  /*4cc0*/  F2FP.SATFINITE.E5M2.F32.PACK_AB_MERGE_C R21, RZ, R60, RZ ;  /* 0x0000003cff15723e */ /* 0x002fe200048060ff */
[----:B------:R-:W-:Y:S01]  /*4cd0*/  @!P5 STG.E.U8 desc[UR20][R14.64+0x30], R61 ;  /* 0x0000303d0e00d986 */ /* 0x000fe2000c101114 */
[----:B------:R-:W-:Y:S02]  /*4ce0*/  ISETP.GE.AND P3, PT, R24, 0x39, PT ;  /* 0x000000391800780c */ /* 0x000fe40003f66270 */
[C---:B------:R-:W-:Y:S01]  /*4cf0*/  ISETP.LT.OR P0, PT, R6.reuse, 0x9, !P0 ;  /* 0x000000090600780c */ /* 0x040fe20004701670 */
[----:B------:R1:W-:Y:S01]  /*4d00*/  @!P6 STG.E.U8 desc[UR20][R14.64+0x31], R21 ;  /* 0x000031150e00e986 */ /* 0x0003e2000c101114 */
[----:B------:R-:W-:-:S02]  /*4d10*/  ISETP.LT.OR P5, PT, R6, 0x1, !P3 ;  /* 0x000000010600780c */ /* 0x000fc40005fa1670 */
[C---:B------:R-:W-:Y:S02]  /*4d20*/  ISETP.LT.OR P6, PT, R6.reuse, 0x1, !P2 ;  /* 0x000000010600780c */ /* 0x040fe400057c1670 */
[C---:B------:R-:W-:Y:S02]  /*4d30*/  ISETP.LT.OR P3, PT, R6.reuse, 0x9, !P3 ;  /* 0x000000090600780c */ /* 0x040fe40005f61670 */
[----:B------:R-:W-:Y:S02]  /*4d40*/  ISETP.LT.OR P2, PT, R6, 0x9, !P2 ;  /* 0x000000090600780c */ /* 0x000fe40005741670 */
[----:B------:R-:W-:Y:S02]  /*4d50*/  F2FP.SATFINITE.E5M2.F32.PACK_AB_MERGE_C R59, RZ, R59, RZ ;  /* 0x0000003bff3b723e */ /* 0x000fe400048060ff */
[----:B0-----:R-:W-:Y:S02]  /*4d60*/  F2FP.SATFINITE.E5M2.F32.PACK_AB_MERGE_C R5, RZ, R58, RZ ;  /* 0x0000003aff05723e */ /* 0x001fe400048060ff */
[----:B------:R-:W-:Y:S01]  /*4d70*/  F2FP.SATFINITE.E5M2.F32.PACK_AB_MERGE_C R57, RZ, R57, RZ ;  /* 0x00000039ff39723e */ /* 0x000fe200048060ff */
[----:B------:R0:W-:Y:S01]  /*4d80*/  @!P1 STG.E.U8 desc[UR20][R16.64+0x30], R59 ;  /* 0x0000303b10009986 */ /* 0x0001e2000c101114 */
[----:B-1----:R-:W-:-:S02]  /*4d90*/  F2FP.SATFINITE.E5M2.F32.PACK_AB_MERGE_C R21, RZ, R56, RZ ;  /* 0x00000038ff15723e */ /* 0x002fc400048060ff */
[----:B------:R-:W-:Y:S01]  /*4da0*/  F2FP.SATFINITE.E5M2.F32.PACK_AB_MERGE_C R23, RZ, R23, RZ ;  /* 0x00000017ff17723e */ /* 0x000fe200048060ff */
[----:B------:R0:W-:Y:S01]  /*4db0*/  @!P0 STG.E.U8 desc[UR20][R16.64+0x31], R5 ;  /* 0x0000310510008986 */ /* 0x0001e2000c101114 */
[----:B------:R-:W-:-:S03]  /*4dc0*/  F2FP.SATFINITE.E5M2.F32.PACK_AB_MERGE_C R25, RZ, R22, RZ ;  /* 0x00000016ff19723e */ /* 0x000fc600048060ff */
[----:B------:R0:W-:Y:S04]  /*4dd0*/  @!P5 STG.E.U8 desc[UR20][R14.64+0x38], R57 ;  /* 0x000038390e00d986 */ /* 0x0001e8000c101114 */
[----:B------:R0:W-:Y:S04]  /*4de0*/  @!P6 STG.E.U8 desc[UR20][R14.64+0x39], R21 ;  /* 0x000039150e00e986 */ /* 0x0001e8000c101114 */
[----:B------:R0:W-:Y:S04]  /*4df0*/  @!P3 STG.E.U8 desc[UR20][R16.64+0x38], R23 ;  /* 0x000038171000b986 */ /* 0x0001e8000c101114 */
[----:B------:R0:W-:Y:S02]  /*4e00*/  @!P2 STG.E.U8 desc[UR20][R16.64+0x39], R25 ;  /* 0x000039191000a986 */ /* 0x0001e4000c101114 */
.L_x_101:
[----:B------:R-:W-:Y:S05]  /*4e10*/  BSYNC B0 ;  /* 0x0000000000007941 */ /* 0x000fea0003800000 */
.L_x_35:
[C---:B------:R-:W-:Y:S01]  /*4e20*/  LEA R2, P0, R8.reuse, R2, 0x1 ;  /* 0x0000000208027211 */ /* 0x040fe200078008ff */
[----:B------:R-:W-:Y:S01]  /*4e30*/  ULDC.64 UR6, c[0x0][0x650] ;  /* 0x0001940000067ab9 */ /* 0x000fe20000000a00 */
[----:B-----5:R-:W-:Y:S01]  /*4e40*/  IMAD.U32 R4, RZ, RZ, UR16 ;  /* 0x00000010ff047e24 */ /* 0x020fe2000f8e00ff */
[----:B0-----:R-:W-:Y:S01]  /*4e50*/  PRMT R14, RZ, 0x7610, R14 ;  /* 0x00007610ff0e7816 */ /* 0x001fe2000000000e */
[----:B------:R-:W-:Y:S01]  /*4e60*/  IMAD.MOV.U32 R6, RZ, RZ, -0x1 ;  /* 0xffffffffff067424 */ /* 0x000fe200078e00ff */
[----:B------:R-:W-:Y:S01]  /*4e70*/  LEA.HI.X R3, R8, R3, R0, 0x1, P0 ;  /* 0x0000000308037211 */ /* 0x000fe200000f0c00 */
[----:B------:R0:W-:Y:S01]  /*4e80*/  SYNCS.ARRIVE.TRANS64.A1T0 RZ, [R4+UR24], RZ ;  /* 0x000000ff04ff79a7 */ /* 0x0001e20008100018 */
[----:B------:R-:W-:Y:S01]  /*4e90*/  ISETP.GE.U32.AND P0, PT, R2, UR6, PT ;  /* 0x0000000602007c0c */ /* 0x000fe2000bf06070 */
[----:B------:R-:W-:-:S03]  /*4ea0*/  IMAD.MOV.U32 R5, RZ, RZ, -0x1 ;  /* 0xffffffffff057424 */ /* 0x000fc600078e00ff */
[----:B------:R-:W-:Y:S01]  /*4eb0*/  ISETP.GE.U32.AND.EX P0, PT, R3, UR7, PT, P0 ;  /* 0x0000000703007c0c */ /* 0x000fe2000bf06100 */
[----:B0-----:R-:W-:-:S12]  /*4ec0*/  IMAD.MOV.U32 R4, RZ, RZ, -0x1 ;  /* 0xffffffffff047424 */ /* 0x001fd800078e00ff */
[----:B------:R-:W-:Y:S05]  /*4ed0*/  @P0 BRA `(.L_x_102) ;  /* 0x0000000400600947 */ /* 0x000fea0003800000 */
[----:B------:R-:W0:Y:S01]  /*4ee0*/  S2R R26, SR_CTAID.X ;  /* 0x00000000001a7919 */ /* 0x000e220000002500 */
[----:B--234-:R-:W2:Y:S01]  /*4ef0*/  LDC.64 R20, c[0x0][0x628] ;  /* 0x00018a00ff147b82 */ /* 0x01cea20000000a00 */
[----:B------:R-:W-:Y:S01]  /*4f00*/  ULDC UR6, c[0x0][0x150] ;  /* 0x0000540000067ab9 */ /* 0x000fe20000000800 */
[----:B-1----:R-:W-:Y:S01]  /*4f10*/  IMAD.MOV.U32 R16, RZ, RZ, R2 ;  /* 0x000000ffff107224 */ /* 0x002fe200078e0002 */
[----:B------:R-:W1:Y:S01]  /*4f20*/  S2R R28, SR_CTAID.Y ;  /* 0x00000000001c7919 */ /* 0x000e620000002600 */
[----:B------:R-:W-:-:S04]  /*4f30*/  IMAD.MOV.U32 R17, RZ, RZ, R3 ;  /* 0x000000ffff117224 */ /* 0x000fc800078e0003 */
[----:B------:R-:W3:Y:S08]  /*4f40*/  LDC R29, c[0x0][0x144] ;  /* 0x00005100ff1d7b82 */ /* 0x000ef00000000800 */
[----:B------:R-:W4:Y:S08]  /*4f50*/  LDC R6, c[0x0][0x630] ;  /* 0x00018c00ff067b82 */ /* 0x000f300000000800 */
[----:B------:R-:W1:Y:S01]  /*4f60*/  LDC.64 R24, c[0x0][0x620] ;  /* 0x00018800ff187b82 */ /* 0x000e620000000a00 */
[----:B--2---:R-:W-:-:S04]  /*4f70*/  ISETP.NE.U32.AND P0, PT, R20, RZ, PT ;  /* 0x000000ff1400720c */ /* 0x004fc80003f05070 */
[----:B------:R-:W-:Y:S02]  /*4f80*/  ISETP.NE.AND.EX P0, PT, R21, RZ, PT, P0 ;  /* 0x000000ff1500720c */ /* 0x000fe40003f05300 */
[----:B0-----:R-:W-:-:S05]  /*4f90*/  I2FP.F32.U32 R4, R26 ;  /* 0x0000001a00047245 */ /* 0x001fca0000201000 */
[----:B------:R-:W-:-:S04]  /*4fa0*/  FMUL R4, R4, UR6 ;  /* 0x0000000604047c20 */ /* 0x000fc80008400000 */
[----:B------:R0:W2:Y:S02]  /*4fb0*/  F2I.U32.TRUNC.NTZ R27, R4 ;  /* 0x00000004001b7305 */ /* 0x0000a4000020f000 */
[----:B---34-:R-:W-:Y:S05]  /*4fc0*/  @!P0 BRA `(.L_x_103) ;  /* 0x0000000000288947 */ /* 0x018fea0003800000 */
[----:B------:R-:W3:Y:S02]  /*4fd0*/  LDC R5, c[0x0][0x634] ;  /* 0x00018d00ff057b82 */ /* 0x000ee40000000800 */
[----:B---3--:R-:W-:-:S05]  /*4fe0*/  IADD3 R17, P0, R2, R5, RZ ;  /* 0x0000000502117210 */ /* 0x008fca0007f1e0ff */
[----:B------:R-:W-:-:S04]  /*4ff0*/  IMAD.X R23, RZ, RZ, R3, P0 ;  /* 0x000000ffff177224 */ /* 0x000fc800000e0603 */
[----:B0-----:R-:W-:-:S04]  /*5000*/  IMAD.WIDE.U32 R4, R23, R20, RZ ;  /* 0x0000001417047225 */ /* 0x001fc800078e00ff */
[----:B------:R-:W-:-:S04]  /*5010*/  IMAD.WIDE.U32 R14, P0, R17, R21, R4 ;  /* 0x00000015110e7225 */ /* 0x000fc80007800004 */
[----:B------:R-:W-:-:S04]  /*5020*/  IMAD.WIDE.U32 R4, R17, R20, RZ ;  /* 0x0000001411047225 */ /* 0x000fc800078e00ff */
[----:B------:R-:W-:Y:S01]  /*5030*/  IMAD.X R17, RZ, RZ, RZ, P0 ;  /* 0x000000ffff117224 */ /* 0x000fe200000e06ff */
[----:B------:R-:W-:Y:S01]  /*5040*/  IADD3 RZ, P0, R5, R14, RZ ;  /* 0x0000000e05ff7210 */ /* 0x000fe20007f1e0ff */
[----:B------:R-:W-:-:S04]  /*5050*/  IMAD.MOV.U32 R16, RZ, RZ, R15 ;  /* 0x000000ffff107224 */ /* 0x000fc800078e000f */
[----:B------:R-:W-:-:S08]  /*5060*/  IMAD.WIDE.U32.X R16, R23, R21, R16, P0 ;  /* 0x0000001517107225 */ /* 0x000fd000000e0410 */
.L_x_103:
[-CC-:B------:R-:W-:Y:S01]  /*5070*/  SHF.R.U64 R22, R16, R6.reuse, R17.reuse ;  /* 0x0000000610167219 */ /* 0x180fe20000001211 */
[----:B------:R-:W3:Y:S01]  /*5080*/  LDC.64 R32, c[0x0][0x640] ;  /* 0x00019000ff207b82 */ /* 0x000ee20000000a00 */
[----:B0-----:R-:W-:Y:S01]  /*5090*/  SHF.R.U32.HI R4, RZ, R6, R17 ;  /* 0x00000006ff047219 */ /* 0x001fe20000011611 */
[----:B--2---:R-:W-:Y:S01]  /*50a0*/  IMAD.MOV R27, RZ, RZ, -R27 ;  /* 0x000000ffff1b7224 */ /* 0x004fe200078e0a1b */
[----:B------:R-:W-:Y:S01]  /*50b0*/  IADD3 R15, P0, RZ, -R22, RZ ;  /* 0x80000016ff0f7210 */ /* 0x000fe20007f1e0ff */
[----:B------:R-:W-:Y:S01]  /*50c0*/  ULDC UR6, c[0x0][0x154] ;  /* 0x0000550000067ab9 */ /* 0x000fe20000000800 */
[----:B------:R-:W-:Y:S02]  /*50d0*/  IMAD.MOV.U32 R17, RZ, RZ, 0x1 ;  /* 0x00000001ff117424 */ /* 0x000fe400078e00ff */
[----:B------:R-:W-:Y:S01]  /*50e0*/  IMAD R27, R29, R27, R26 ;  /* 0x0000001b1d1b7224 */ /* 0x000fe200078e021a */
[----:B------:R-:W0:Y:S01]  /*50f0*/  LDC R14, c[0x0][0x618] ;  /* 0x00018600ff0e7b82 */ /* 0x000e220000000800 */
[----:B------:R-:W-:-:S04]  /*5100*/  IMAD.X R5, RZ, RZ, ~R4, P0 ;  /* 0x000000ffff057224 */ /* 0x000fc800000e0e04 */
[-C--:B-1----:R-:W-:Y:S02]  /*5110*/  IMAD R6, R5, R24.reuse, RZ ;  /* 0x0000001805067224 */ /* 0x082fe400078e02ff */
[C---:B------:R-:W-:Y:S01]  /*5120*/  IMAD.WIDE.U32 R4, R15.reuse, R24, R2 ;  /* 0x000000180f047225 */ /* 0x040fe200078e0002 */
[----:B------:R-:W1:Y:S03]  /*5130*/  LDC R16, c[0x0][0x608] ;  /* 0x00018200ff107b82 */ /* 0x000e660000000800 */
[----:B------:R-:W-:Y:S01]  /*5140*/  IMAD R15, R15, R25, R6 ;  /* 0x000000190f0f7224 */ /* 0x000fe200078e0206 */
[----:B------:R-:W-:-:S03]  /*5150*/  I2FP.F32.U32 R6, R28 ;  /* 0x0000001c00067245 */ /* 0x000fc60000201000 */
[----:B------:R-:W-:Y:S01]  /*5160*/  IMAD.IADD R5, R5, 0x1, R15 ;  /* 0x0000000105057824 */ /* 0x000fe200078e020f */
[----:B------:R-:W2:Y:S01]  /*5170*/  LDC R30, c[0x0][0x658] ;  /* 0x00019600ff1e7b82 */ /* 0x000ea20000000800 */
[----:B---3--:R-:W-:Y:S01]  /*5180*/  ISETP.NE.U32.AND P0, PT, R32, RZ, PT ;  /* 0x000000ff2000720c */ /* 0x008fe20003f05070 */
[----:B------:R-:W-:-:S03]  /*5190*/  IMAD.MOV.U32 R15, RZ, RZ, -0x1 ;  /* 0xffffffffff0f7424 */ /* 0x000fc600078e00ff */
[----:B------:R-:W-:-:S03]  /*51a0*/  ISETP.NE.AND.EX P0, PT, R33, RZ, PT, P0 ;  /* 0x000000ff2100720c */ /* 0x000fc60003f05300 */
[----:B------:R-:W3:Y:S01]  /*51b0*/  LDC R25, c[0x0][0x148] ;  /* 0x00005200ff197b82 */ /* 0x000ee20000000800 */
[-CC-:B0-----:R-:W-:Y:S02]  /*51c0*/  SHF.R.U64 R20, R4, R14.reuse, R5.reuse ;  /* 0x0000000e04147219 */ /* 0x181fe40000001205 */
[----:B------:R-:W-:Y:S01]  /*51d0*/  SHF.R.U32.HI R5, RZ, R14, R5 ;  /* 0x0000000eff057219 */ /* 0x000fe20000011605 */
[----:B------:R-:W-:-:S04]  /*51e0*/  FMUL R14, R6, UR6 ;  /* 0x00000006060e7c20 */ /* 0x000fc80008400000 */
[----:B------:R-:W0:Y:S01]  /*51f0*/  LDC R26, c[0x0][0x600] ;  /* 0x00018000ff1a7b82 */ /* 0x000e220000000800 */
[----:B------:R4:W0:Y:S01]  /*5200*/  F2I.U32.TRUNC.NTZ R23, R14 ;  /* 0x0000000e00177305 */ /* 0x000822000020f000 */
[-CC-:B-1----:R-:W-:Y:S02]  /*5210*/  SHF.R.U64 R6, R20, R16.reuse, R5.reuse ;  /* 0x0000001014067219 */ /* 0x182fe40000001205 */
[----:B------:R-:W-:-:S04]  /*5220*/  SHF.R.U32.HI R5, RZ, R16, R5 ;  /* 0x00000010ff057219 */ /* 0x000fc80000011605 */
[----:B------:R-:W1:Y:S01]  /*5230*/  LDC R31, c[0x0][0x648] ;  /* 0x00019200ff1f7b82 */ /* 0x000e620000000800 */
[-CC-:B--2---:R-:W-:Y:S02]  /*5240*/  SHF.R.U64 R24, R6, R30.reuse, R5.reuse ;  /* 0x0000001e06187219 */ /* 0x184fe40000001205 */
[-C--:B------:R-:W-:Y:S02]  /*5250*/  SHF.L.U32 R15, R15, R30.reuse, RZ ;  /* 0x0000001e0f0f7219 */ /* 0x080fe400000006ff */
[-C--:B------:R-:W-:Y:S01]  /*5260*/  SHF.R.U32.HI R5, RZ, R30.reuse, R5 ;  /* 0x0000001eff057219 */ /* 0x080fe20000011605 */
[----:B------:R-:W-:Y:S01]  /*5270*/  IMAD.MOV.U32 R4, RZ, RZ, R24 ;  /* 0x000000ffff047224 */ /* 0x000fe200078e0018 */
[----:B------:R-:W-:Y:S01]  /*5280*/  SHF.L.U32 R30, R17, R30, RZ ;  /* 0x0000001e111e7219 */ /* 0x000fe200000006ff */
[----:B------:R-:W2:Y:S01]  /*5290*/  LDC R34, c[0x0][0x638] ;  /* 0x00018e00ff227b82 */ /* 0x000ea20000000800 */
[----:B------:R-:W-:-:S07]  /*52a0*/  LOP3.LUT R29, RZ, R15, RZ, 0x33, !PT ;  /* 0x0000000fff1d7212 */ /* 0x000fce00078e33ff */
[----:B------:R-:W0:Y:S01]  /*52b0*/  LDC R35, c[0x0][0x610] ;  /* 0x00018400ff237b82 */ /* 0x000e220000000800 */
        /* <DEDUP_REMOVED lines=11> */
.L_x_104:
[----:B-1----:R-:W-:Y:S01]  /*5370*/  SHF.R.U64 R4, R4, R31, R5 ;  /* 0x0000001f04047219 */ /* 0x002fe20000001205 */
[----:B0-----:R-:W-:Y:S01]  /*5380*/  VIADD R17, R26, 0xffffffff ;  /* 0xffffffff1a117836 */ /* 0x001fe20000000000 */
[----:B------:R-:W-:Y:S01]  /*5390*/  LOP3.LUT R15, R6, R29, RZ, 0xc0, !PT ;  /* 0x0000001d060f7212 */ /* 0x000fe200078ec0ff */
[----:B------:R-:W-:Y:S02]  /*53a0*/  IMAD.MOV R23, RZ, RZ, -R23 ;  /* 0x000000ffff177224 */ /* 0x000fe400078e0a17 */
[----:B------:R-:W-:Y:S02]  /*53b0*/  IMAD.MOV R5, RZ, RZ, -R4 ;  /* 0x000000ffff057224 */ /* 0x000fe400078e0a04 */
[----:B------:R-:W-:Y:S01]  /*53c0*/  IMAD R6, R30, R4, R15 ;  /* 0x000000041e067224 */ /* 0x000fe200078e020f */
[----:B------:R-:W-:Y:S01]  /*53d0*/  LOP3.LUT R15, R20, R17, RZ, 0xc0, !PT ;  /* 0x00000011140f7212 */ /* 0x000fe200078ec0ff */
[----:B---3--:R-:W-:Y:S02]  /*53e0*/  @P4 IMAD R27, R25, R23, R28 ;  /* 0x00000017191b4224 */ /* 0x008fe400078e021c */
[----:B--2---:R-:W-:-:S02]  /*53f0*/  IMAD R4, R5, R34, R24 ;  /* 0x0000002205047224 */ /* 0x004fc400078e0218 */
[----:B------:R-:W-:Y:S02]  /*5400*/  IMAD R6, R6, R35, R27 ;  /* 0x0000002306067224 */ /* 0x000fe400078e021b */
[----:B------:R-:W-:Y:S02]  /*5410*/  IMAD R5, R4, R26, R15 ;  /* 0x0000001a04057224 */ /* 0x000fe400078e020f */
[----:B------:R-:W-:-:S03]  /*5420*/  IMAD.MOV.U32 R14, RZ, RZ, 0x1 ;  /* 0x00000001ff0e7424 */ /* 0x000fc600078e00ff */
[----:B------:R-:W-:Y:S02]  /*5430*/  SEL R4, R5, R6, !P4 ;  /* 0x0000000605047207 */ /* 0x000fe40006000000 */
[----:B------:R-:W-:Y:S01]  /*5440*/  SEL R6, R6, R5, !P4 ;  /* 0x0000000506067207 */ /* 0x000fe20006000000 */
[----:B------:R-:W-:-:S07]  /*5450*/  IMAD.MOV.U32 R5, RZ, RZ, R22 ;  /* 0x000000ffff057224 */ /* 0x000fce00078e0016 */
.L_x_102:
[----:B------:R-:W-:Y:S02]  /*5460*/  LOP3.LUT P0, RZ, R14, 0xff, RZ, 0xc0, !PT ;  /* 0x000000ff0eff7812 */ /* 0x000fe4000780c0ff */
[----:B------:R-:W-:-:S11]  /*5470*/  LOP3.LUT R87, R87, 0x1, RZ, 0x3c, !PT ;  /* 0x0000000157577812 */ /* 0x000fd600078e3cff */
[----:B------:R-:W-:Y:S05]  /*5480*/  @P0 BRA `(.L_x_105) ;  /* 0xffffffbc00ec0947 */ /* 0x000fea000383ffff */
[----:B------:R-:W-:Y:S05]  /*5490*/  EXIT ;  /* 0x000000000000794d */ /* 0x000fea0003800000 */
.L_x_13:
[----:B------:R-:W-:-:S08]  /*54a0*/  ISETP.NE.AND P0, PT, R20, RZ, PT ;  /* 0x000000ff1400720c */ /* 0x000fd00003f05270 */
[----:B-----5:R-:W0:-:S00]  /*54b0*/  USETMAXREG.DEALLOC.CTAPOOL 0x28 ;  /* 0x00000028000079c8 */ /* 0x020e0000080e0500 */
[----:B------:R-:W-:Y:S05]  /*54c0*/  @P0 EXIT ;  /* 0x000000000000094d */ /* 0x000fea0003800000 */
[----:B0-----:R-:W-:Y:S01]  /*54d0*/  LOP3.LUT P0, RZ, R16, 0xff, RZ, 0xc0, !PT ;  /* 0x000000ff10ff7812 */ /* 0x001fe2000780c0ff */
[----:B------:R-:W-:Y:S02]  /*54e0*/  IMAD.MOV.U32 R12, RZ, RZ, 0x1 ;  /* 0x00000001ff0c7424 */ /* 0x000fe400078e00ff */
[----:B------:R-:W-:-:S10]  /*54f0*/  IMAD.MOV.U32 R15, RZ, RZ, RZ ;  /* 0x000000ffff0f7224 */ /* 0x000fd400078e00ff */
[----:B------:R-:W-:Y:S05]  /*5500*/  @!P0 BRA `(.L_x_106) ;  /* 0x0000000c00008947 */ /* 0x000fea0003800000 */
[----:B------:R-:W-:Y:S01]  /*5510*/  LOP3.LUT P0, RZ, R11, 0x1f, RZ, 0xc0, !PT ;  /* 0x0000001f0bff7812 */ /* 0x000fe2000780c0ff */
[----:B------:R-:W-:Y:S01]  /*5520*/  ULDC UR5, c[0x0][0x658] ;  /* 0x0001960000057ab9 */ /* 0x000fe20000000800 */
[----:B------:R-:W-:Y:S01]  /*5530*/  UMOV UR6, 0xffffffff ;  /* 0xffffffff00067882 */ /* 0x000fe20000000000 */
[----:B------:R-:W-:Y:S01]  /*5540*/  BSSY B0, `(.L_x_106) ;  /* 0x00000bc000007945 */ /* 0x000fe20003800000 */
[----:B------:R-:W-:Y:S01]  /*5550*/  USHF.L.U32 UR6, UR6, UR5, URZ ;  /* 0x0000000506067299 */ /* 0x000fe2000800063f */
[C---:B------:R-:W-:Y:S01]  /*5560*/  ISETP.NE.AND P2, PT, R10.reuse, RZ, PT ;  /* 0x000000ff0a00720c */ /* 0x040fe20003f45270 */
[----:B------:R-:W-:Y:S01]  /*5570*/  IMAD.MOV.U32 R14, RZ, RZ, 0x1 ;  /* 0x00000001ff0e7424 */ /* 0x000fe200078e00ff */
[----:B------:R-:W-:Y:S01]  /*5580*/  ISETP.NE.OR P0, PT, R10, RZ, !P0 ;  /* 0x000000ff0a00720c */ /* 0x000fe20004705670 */
[----:B------:R-:W-:Y:S01]  /*5590*/  IMAD.MOV.U32 R12, RZ, RZ, 0x1 ;  /* 0x00000001ff0c7424 */ /* 0x000fe200078e00ff */
[----:B------:R-:W-:Y:S01]  /*55a0*/  LOP3.LUT R13, R7, 0x2, RZ, 0xfc, !PT ;  /* 0x00000002070d7812 */ /* 0x000fe200078efcff */
[----:B------:R-:W-:Y:S01]  /*55b0*/  IMAD.MOV.U32 R15, RZ, RZ, RZ ;  /* 0x000000ffff0f7224 */ /* 0x000fe200078e00ff */
[----:B------:R-:W-:Y:S01]  /*55c0*/  ULDC UR4, c[0x0][0x600] ;  /* 0x0001800000047ab9 */ /* 0x000fe20000000800 */
[----:B------:R-:W-:Y:S01]  /*55d0*/  UMOV UR7, 0x1 ;  /* 0x0000000100077882 */ /* 0x000fe20000000000 */
[----:B------:R-:W-:-:S02]  /*55e0*/  UIADD3 UR22, UR13, 0x1, URZ ;  /* 0x000000010d167890 */ /* 0x000fc4000fffe03f */
[----:B------:R-:W-:Y:S02]  /*55f0*/  UIADD3 UR16, UR4, -0x1, URZ ;  /* 0xffffffff04107890 */ /* 0x000fe4000fffe03f */
[----:B------:R-:W-:Y:S02]  /*5600*/  USHF.L.U32 UR18, UR7, UR5, URZ ;  /* 0x0000000507127299 */ /* 0x000fe4000800063f */
[----:B------:R-:W-:Y:S01]  /*5610*/  ULOP3.LUT UR17, URZ, UR6, URZ, 0x33, !UPT ;  /* 0x000000063f117292 */ /* 0x000fe2000f8e333f */
[----:B------:R-:W-:-:S11]  /*5620*/  ULDC.64 UR20, c[0x0][0x198] ;  /* 0x0000660000147ab9 */ /* 0x000fd60000000a00 */
.L_x_118:
[----:B------:R-:W-:-:S03]  /*5630*/  UMOV UR4, 0xffffffff ;  /* 0xffffffff00047882 */ /* 0x000fc60000000000 */
[----:B------:R-:W-:Y:S05]  /*5640*/  BRA.DIV UR4, `(.L_x_107) ;  /* 0x0000000e04ac7947 */ /* 0x000fea000b800000 */
[----:B------:R-:W-:-:S13]  /*5650*/  ELECT P1, URZ, PT ;  /* 0x00000000003f782f */ /* 0x000fda0003820000 */
.L_x_130:
[----:B------:R-:W0:Y:S01]  /*5660*/  LDC R10, c[0x0][0x28c] ;  /* 0x0000a300ff0a7b82 */ /* 0x000e220000000800 */
[----:B------:R-:W-:Y:S01]  /*5670*/  BSSY B1, `(.L_x_108) ;  /* 0x0000035000017945 */ /* 0x000fe20003800000 */
[----:B0-----:R-:W-:-:S13]  /*5680*/  ISETP.LT.OR P1, PT, R10, 0x1, !P1 ;  /* 0x000000010a00780c */ /* 0x001fda0004f21670 */
[----:B------:R-:W-:Y:S05]  /*5690*/  @P1 BRA `(.L_x_109) ;  /* 0x0000000000c81947 */ /* 0x000fea0003800000 */
[----:B------:R-:W-:Y:S02]  /*56a0*/  IMAD.SHL.U32 R16, R4, 0x40, RZ ;  /* 0x0000004004107824 */ /* 0x000fe400078e00ff */
[----:B------:R-:W-:Y:S02]  /*56b0*/  IMAD.SHL.U32 R17, R6, 0x40, RZ ;  /* 0x0000004006117824 */ /* 0x000fe400078e00ff */
[----:B------:R-:W-:Y:S02]  /*56c0*/  IMAD.MOV.U32 R18, RZ, RZ, RZ ;  /* 0x000000ffff127224 */ /* 0x000fe400078e00ff */
[----:B------:R-:W-:Y:S02]  /*56d0*/  IMAD.U32 R20, RZ, RZ, UR22 ;  /* 0x00000016ff147e24 */ /* 0x000fe4000f8e00ff */
[----:B------:R-:W-:Y:S02]  /*56e0*/  IMAD.MOV.U32 R4, RZ, RZ, R12 ;  /* 0x000000ffff047224 */ /* 0x000fe400078e000c */
[----:B------:R-:W-:-:S07]  /*56f0*/  IMAD.MOV.U32 R6, RZ, RZ, R15 ;  /* 0x000000ffff067224 */ /* 0x000fce00078e000f */
.L_x_113:
[----:B------:R-:W0:Y:S01]  /*5700*/  S2R R11, SR_CgaCtaId ;  /* 0x00000000000b7919 */ /* 0x000e220000008800 */
[----:B------:R-:W-:-:S04]  /*5710*/  MOV R10, 0x400 ;  /* 0x00000400000a7802 */ /* 0x000fc80000000f00 */
[----:B0-----:R-:W-:Y:S02]  /*5720*/  LEA R21, R11, R10, 0x18 ;  /* 0x0000000a0b157211 */ /* 0x001fe400078ec0ff */
[----:B------:R-:W-:Y:S01]  /*5730*/  SHF.L.U32 R10, R4, 0x1f, RZ ;  /* 0x0000001f040a7819 */ /* 0x000fe200000006ff */
[----:B------:R-:W0:Y:S02]  /*5740*/  @!P2 LDC R11, c[0x0][0x500] ;  /* 0x00014000ff0bab82 */ /* 0x000e240000000800 */
[----:B------:R-:W-:-:S04]  /*5750*/  IMAD R19, R6, 0x8, R21 ;  /* 0x0000000806137824 */ /* 0x000fc800078e0215 */
[----:B------:R-:W1:Y:S02]  /*5760*/  SYNCS.PHASECHK.TRANS64.TRYWAIT P1, [R19+URZ+0x18], R10 ;  /* 0x0000180a130075a7 */ /* 0x000e64000802017f */
[----:B-1----:R-:W-:Y:S05]  /*5770*/  @!P1 BRA `(.L_x_110) ;  /* 0x0000000c00809947 */ /* 0x002fea0003800000 */
.L_x_131:
[----:B-1----:R-:W-:Y:S01]  /*5780*/  PRMT R10, R13, 0x9910, RZ ;  /* 0x000099100d0a7816 */ /* 0x002fe200000000ff */
[----:B0-----:R0:W-:Y:S03]  /*5790*/  @!P2 SYNCS.ARRIVE.TRANS64 RZ, [R19+URZ], R11 ;  /* 0x0000000b13ffa9a7 */ /* 0x0011e6000800003f */
[----:B------:R-:W-:-:S13]  /*57a0*/  ISETP.NE.AND P1, PT, R10, 0x2, PT ;  /* 0x000000020a00780c */ /* 0x000fda0003f25270 */
[----:B0-----:R-:W-:Y:S05]  /*57b0*/  @P1 BRA `(.L_x_111) ;  /* 0x0000000000041947 */ /* 0x001fea0003800000 */
[----:B------:R-:W-:Y:S01]  /*57c0*/  BPT.TRAP 0x1 ;  /* 0x000000040000795c */ /* 0x000fe20000300000 */
.L_x_111:
[----:B------:R-:W-:Y:S05]  /*57d0*/  @P0 BRA `(.L_x_112) ;  /* 0x0000000000040947 */ /* 0x000fea0003800000 */
[----:B------:R-:W-:Y:S01]  /*57e0*/  BPT.TRAP 0x1 ;  /* 0x000000040000795c */ /* 0x000fe20000300000 */
.L_x_112:
[----:B------:R-:W-:Y:S01]  /*57f0*/  IMAD R21, R6, 0x1000, R21 ;  /* 0x0000100006157824 */ /* 0x000fe200078e0215 */
[----:B------:R-:W-:Y:S01]  /*5800*/  R2UR UR9, R19 ;  /* 0x00000000130972ca */ /* 0x000fe200000e0000 */
[----:B------:R-:W-:Y:S01]  /*5810*/  VIADD R20, R20, 0xffffffff ;  /* 0xffffffff14147836 */ /* 0x000fe20000000000 */
[----:B------:R-:W-:Y:S01]  /*5820*/  UIADD3 UR4, UP0, UR20, 0xf0, URZ ;  /* 0x000000f014047890 */ /* 0x000fe2000ff1e03f */
[----:B------:R-:W-:Y:S01]  /*5830*/  R2UR UR11, R17 ;  /* 0x00000000110b72ca */ /* 0x000fe200000e0000 */
[----:B------:R-:W-:Y:S01]  /*5840*/  UIADD3 UR24, UP1, UR20, 0x1f0, URZ ;  /* 0x000001f014187890 */ /* 0x000fe2000ff3e03f */
[----:B------:R-:W-:Y:S01]  /*5850*/  R2UR UR8, R21 ;  /* 0x00000000150872ca */ /* 0x000fe200000e0000 */
[----:B------:R-:W-:Y:S01]  /*5860*/  UIADD3.X UR5, URZ, UR21, URZ, UP0, !UPT ;  /* 0x000000153f057290 */ /* 0x000fe200087fe43f */
[----:B------:R-:W-:Y:S01]  /*5870*/  R2UR UR10, R18 ;  /* 0x00000000120a72ca */ /* 0x000fe200000e0000 */
[----:B------:R-:W-:Y:S01]  /*5880*/  VIADD R6, R6, 0x1 ;  /* 0x0000000106067836 */ /* 0x000fe20000000000 */
[----:B------:R-:W-:Y:S01]  /*5890*/  R2UR UR12, R5 ;  /* 0x00000000050c72ca */ /* 0x000fe200000e0000 */
[----:B------:R-:W-:Y:S01]  /*58a0*/  UIADD3.X UR25, URZ, UR21, URZ, UP1, !UPT ;  /* 0x000000153f197290 */ /* 0x000fe20008ffe43f */
[----:B------:R-:W-:Y:S01]  /*58b0*/  R2UR UR19, R16 ;  /* 0x00000000101372ca */ /* 0x000fe200000e0000 */
[----:B------:R-:W-:Y:S01]  /*58c0*/  UMOV UR6, 0x0 ;  /* 0x0000000000067882 */ /* 0x000fe20000000000 */
[----:B------:R-:W-:Y:S01]  /*58d0*/  ISETP.GT.AND P3, PT, R20, 0x1, PT ;  /* 0x000000011400780c */ /* 0x000fe20003f64270 */
[----:B------:R-:W-:Y:S01]  /*58e0*/  UMOV UR7, 0x10000000 ;  /* 0x1000000000077882 */ /* 0x000fe20000000000 */
[----:B------:R-:W-:Y:S01]  /*58f0*/  ISETP.NE.AND P1, PT, R6, 0x3, PT ;  /* 0x000000030600780c */ /* 0x000fe20003f25270 */
[----:B------:R-:W-:-:S02]  /*5900*/  VIADD R18, R18, 0x40 ;  /* 0x0000004012127836 */ /* 0x000fc40000000000 */
[----:B------:R-:W-:Y:S01]  /*5910*/  UIADD3 UR14, UR8, 0x100, URZ ;  /* 0x00000100080e7890 */ /* 0x000fe2000fffe03f */
[----:B------:R-:W-:Y:S01]  /*5920*/  SEL R11, RZ, 0x1, P1 ;  /* 0x00000001ff0b7807 */ /* 0x000fe20000800000 */
[----:B------:R-:W-:Y:S01]  /*5930*/  UIADD3 UR15, UR8, 0x3100, URZ ;  /* 0x00003100080f7890 */ /* 0x000fe2000fffe03f */
[----:B------:R-:W-:Y:S02]  /*5940*/  SEL R6, R6, RZ, P1 ;  /* 0x000000ff06067207 */ /* 0x000fe40000800000 */
[----:B------:R-:W-:Y:S02]  /*5950*/  LOP3.LUT R4, R4, R11, RZ, 0x3c, !PT ;  /* 0x0000000b04047212 */ /* 0x000fe400078e3cff */
[----:B------:R-:W-:Y:S02]  /*5960*/  UMOV UR8, UR14 ;  /* 0x0000000e00087c82 */ /* 0x000fe40008000000 */
[----:B------:R0:W-:Y:S02]  /*5970*/  UTMALDG.3D [UR8], [UR4], desc[UR6] ;  /* 0x00000608040075b4 */ /* 0x0001e40008011000 */
[----:B0-----:R-:W-:Y:S01]  /*5980*/  UMOV UR8, UR15 ;  /* 0x0000000f00087c82 */ /* 0x001fe20008000000 */
[----:B------:R-:W-:-:S02]  /*5990*/  UMOV UR11, UR19 ;  /* 0x00000013000b7c82 */ /* 0x000fc40008000000 */
[----:B------:R0:W-:Y:S02]  /*59a0*/  UTMALDG.3D [UR8], [UR24], desc[UR6] ;  /* 0x00000608180075b4 */ /* 0x0001e40008011000 */
[----:B0-----:R-:W-:Y:S05]  /*59b0*/  @P3 BRA `(.L_x_113) ;  /* 0xfffffffc00503947 */ /* 0x001fea000383ffff */
.L_x_109:
[----:B------:R-:W-:Y:S05]  /*59c0*/  BSYNC B1 ;  /* 0x0000000000017941 */ /* 0x000fea0003800000 */
.L_x_108:
[----:B------:R-:W-:Y:S01]  /*59d0*/  LOP3.LUT P5, RZ, R14, 0xff, RZ, 0xc0, !PT ;  /* 0x000000ff0eff7812 */ /* 0x000fe200078ac0ff */
[----:B------:R-:W-:Y:S01]  /*59e0*/  VIADD R6, R15, UR13 ;  /* 0x0000000d0f067c36 */ /* 0x000fe20008000000 */
[----:B------:R-:W-:Y:S01]  /*59f0*/  ULDC.64 UR4, c[0x0][0x650] ;  /* 0x0001940000047ab9 */ /* 0x000fe20000000a00 */
[----:B------:R-:W-:Y:S01]  /*5a00*/  IMAD.U32 R11, RZ, RZ, UR13 ;  /* 0x0000000dff0b7e24 */ /* 0x000fe2000f8e00ff */
[----:B------:R-:W-:Y:S01]  /*5a10*/  UISETP.GE.U32.AND UP0, UPT, UR13, 0x3, UPT ;  /* 0x000000030d00788c */ /* 0x000fe2000bf06070 */
[----:B------:R-:W-:Y:S01]  /*5a20*/  BSSY B1, `(.L_x_114) ;  /* 0x000006b000017945 */ /* 0x000fe20003800000 */
[----:B------:R-:W-:Y:S02]  /*5a30*/  ISETP.GT.U32.AND P1, PT, R6, 0x2, PT ;  /* 0x000000020600780c */ /* 0x000fe40003f24070 */
[----:B------:R-:W-:Y:S02]  /*5a40*/  PRMT R14, RZ, 0x7610, R14 ;  /* 0x00007610ff0e7816 */ /* 0x000fe4000000000e */
[----:B------:R-:W-:-:S02]  /*5a50*/  ISETP.LT.U32.AND P1, PT, R11, 0x3, P1 ;  /* 0x000000030b00780c */ /* 0x000fc40000f21070 */
[----:B------:R-:W-:Y:S01]  /*5a60*/  PLOP3.LUT P3, PT, PT, PT, UP0, 0x80, 0x0 ;  /* 0x000000000000781c */ /* 0x000fe20003f6f008 */
[----:B------:R-:W0:Y:S01]  /*5a70*/  @P5 S2R R5, SR_CgaCtaId ;  /* 0x0000000000055919 */ /* 0x000e220000008800 */
[----:B------:R-:W-:-:S04]  /*5a80*/  @P5 MOV R4, 0x400 ;  /* 0x0000040000045802 */ /* 0x000fc80000000f00 */
[----:B0-----:R-:W-:Y:S01]  /*5a90*/  @P5 LEA R10, R5, R4, 0x18 ;  /* 0x00000004050a5211 */ /* 0x001fe200078ec0ff */
[----:B------:R-:W-:-:S03]  /*5aa0*/  IMAD.WIDE.U32 R4, R6, -0x55555555, RZ ;  /* 0xaaaaaaab06047825 */ /* 0x000fc600078e00ff */
[----:B------:R0:W-:Y:S01]  /*5ab0*/  @P5 SYNCS.ARRIVE.TRANS64.A1T0 RZ, [R10+URZ+0x68], RZ ;  /* 0x000068ff0aff59a7 */ /* 0x0001e2000810003f */
[----:B------:R-:W-:Y:S01]  /*5ac0*/  IADD3 R2, P5, R2, R8, RZ ;  /* 0x0000000802027210 */ /* 0x000fe20007fbe0ff */
[----:B------:R-:W-:Y:S01]  /*5ad0*/  IMAD.MOV.U32 R4, RZ, RZ, -0x1 ;  /* 0xffffffffff047424 */ /* 0x000fe200078e00ff */
[----:B------:R-:W-:Y:S02]  /*5ae0*/  SHF.R.U32.HI R11, RZ, 0x1, R5 ;  /* 0x00000001ff0b7819 */ /* 0x000fe40000011605 */
[----:B------:R-:W-:Y:S01]  /*5af0*/  SEL R5, RZ, 0x1, !P1 ;  /* 0x00000001ff057807 */ /* 0x000fe20004800000 */
[----:B------:R-:W-:Y:S01]  /*5b00*/  IMAD.X R3, R3, 0x1, R0, P5 ;  /* 0x0000000103037824 */ /* 0x000fe200028e0600 */
[----:B------:R-:W-:Y:S01]  /*5b10*/  ISETP.GE.U32.AND P1, PT, R2, UR4, PT ;  /* 0x0000000402007c0c */ /* 0x000fe2000bf26070 */
[----:B------:R-:W-:Y:S01]  /*5b20*/  IMAD R15, R11, -0x3, R6 ;  /* 0xfffffffd0b0f7824 */ /* 0x000fe200078e0206 */
[----:B------:R-:W-:Y:S01]  /*5b30*/  LOP3.LUT R12, R12, R5, RZ, 0x3c, !PT ;  /* 0x000000050c0c7212 */ /* 0x000fe200078e3cff */
[----:B------:R-:W-:Y:S01]  /*5b40*/  IMAD.MOV.U32 R6, RZ, RZ, -0x1 ;  /* 0xffffffffff067424 */ /* 0x000fe200078e00ff */
[----:B------:R-:W-:Y:S01]  /*5b50*/  ISETP.GE.U32.AND.EX P1, PT, R3, UR5, PT, P1 ;  /* 0x0000000503007c0c */ /* 0x000fe2000bf26110 */
[----:B------:R-:W-:Y:S01]  /*5b60*/  IMAD.MOV.U32 R5, RZ, RZ, -0x1 ;  /* 0xffffffffff057424 */ /* 0x000fe200078e00ff */
[----:B------:R-:W-:-:S02]  /*5b70*/  @P3 LOP3.LUT R12, R12, 0x1, R11, 0x78, !PT ;  /* 0x000000010c0c3812 */ /* 0x000fc400078e780b */
[----:B0-----:R-:W-:-:S09]  /*5b80*/  PRMT R10, RZ, 0x7610, R10 ;  /* 0x00007610ff0a7816 */ /* 0x001fd2000000000a */
[----:B------:R-:W-:Y:S05]  /*5b90*/  @P1 BRA `(.L_x_115) ;  /* 0x00000004004c1947 */ /* 0x000fea0003800000 */
[----:B------:R-:W0:Y:S01]  /*5ba0*/  S2R R17, SR_CTAID.X ;  /* 0x0000000000117919 */ /* 0x000e220000002500 */
[----:B------:R-:W-:Y:S01]  /*5bb0*/  ULDC.64 UR4, c[0x0][0x628] ;  /* 0x00018a0000047ab9 */ /* 0x000fe20000000a00 */
[----:B------:R-:W1:Y:S01]  /*5bc0*/  LDC R18, c[0x0][0x144] ;  /* 0x00005100ff127b82 */ /* 0x000e620000000800 */
[----:B------:R-:W-:Y:S01]  /*5bd0*/  ISETP.NE.U32.AND P1, PT, RZ, UR4, PT ;  /* 0x00000004ff007c0c */ /* 0x000fe2000bf25070 */
[----:B------:R-:W2:Y:S01]  /*5be0*/  S2R R6, SR_CTAID.Y ;  /* 0x0000000000067919 */ /* 0x000ea20000002600 */
[----:B------:R-:W-:Y:S01]  /*5bf0*/  ULDC UR6, c[0x0][0x150] ;  /* 0x0000540000067ab9 */ /* 0x000fe20000000800 */
[----:B------:R-:W-:Y:S01]  /*5c00*/  ULDC UR7, c[0x0][0x630] ;  /* 0x00018c0000077ab9 */ /* 0x000fe20000000800 */
[----:B------:R-:W-:Y:S01]  /*5c10*/  ISETP.NE.AND.EX P1, PT, RZ, UR5, PT, P1 ;  /* 0x00000005ff007c0c */ /* 0x000fe2000bf25310 */
[----:B------:R-:W-:Y:S01]  /*5c20*/  IMAD.MOV.U32 R4, RZ, RZ, R2 ;  /* 0x000000ffff047224 */ /* 0x000fe200078e0002 */
[----:B0-----:R-:W-:-:S05]  /*5c30*/  I2FP.F32.U32 R5, R17 ;  /* 0x0000001100057245 */ /* 0x001fca0000201000 */
[----:B------:R-:W-:Y:S01]  /*5c40*/  FMUL R20, R5, UR6 ;  /* 0x0000000605147c20 */ /* 0x000fe20008400000 */
[----:B------:R-:W-:-:S05]  /*5c50*/  IMAD.MOV.U32 R5, RZ, RZ, R3 ;  /* 0x000000ffff057224 */ /* 0x000fca00078e0003 */
[----:B--2---:R-:W-:Y:S05]  /*5c60*/  @!P1 BRA `(.L_x_116) ;  /* 0x0000000000289947 */ /* 0x004fea0003800000 */
[----:B------:R-:W-:Y:S02]  /*5c70*/  ULDC UR6, c[0x0][0x634] ;  /* 0x00018d0000067ab9 */ /* 0x000fe40000000800 */
[----:B------:R-:W-:-:S05]  /*5c80*/  IADD3 R5, P1, R2, UR6, RZ ;  /* 0x0000000602057c10 */ /* 0x000fca000ff3e0ff */
[----:B------:R-:W-:-:S04]  /*5c90*/  IMAD.X R19, RZ, RZ, R3, P1 ;  /* 0x000000ffff137224 */ /* 0x000fc800008e0603 */
[----:B------:R-:W-:-:S04]  /*5ca0*/  IMAD.WIDE.U32 R10, R19, UR4, RZ ;  /* 0x00000004130a7c25 */ /* 0x000fc8000f8e00ff */
[----:B------:R-:W-:-:S04]  /*5cb0*/  IMAD.WIDE.U32 R10, P1, R5, UR5, R10 ;  /* 0x00000005050a7c25 */ /* 0x000fc8000f82000a */
[----:B------:R-:W-:-:S04]  /*5cc0*/  IMAD.WIDE.U32 R4, R5, UR4, RZ ;  /* 0x0000000405047c25 */ /* 0x000fc8000f8e00ff */
[----:B------:R-:W-:Y:S01]  /*5cd0*/  IMAD.MOV.U32 R4, RZ, RZ, R11 ;  /* 0x000000ffff047224 */ /* 0x000fe200078e000b */
[----:B------:R-:W-:Y:S01]  /*5ce0*/  IADD3 RZ, P3, R5, R10, RZ ;  /* 0x0000000a05ff7210 */ /* 0x000fe20007f7e0ff */
[----:B------:R-:W-:-:S04]  /*5cf0*/  IMAD.X R5, RZ, RZ, RZ, P1 ;  /* 0x000000ffff057224 */ /* 0x000fc800008e06ff */
[----:B------:R-:W-:-:S08]  /*5d00*/  IMAD.WIDE.U32.X R4, R19, UR5, R4, P3 ;  /* 0x0000000513047c25 */ /* 0x000fd000098e0404 */
.L_x_116:
[--C-:B------:R-:W-:Y:S01]  /*5d10*/  SHF.R.U64 R16, R4, UR7, R5.reuse ;  /* 0x0000000704107c19 */ /* 0x100fe20008001205 */
[----:B------:R-:W0:Y:S01]  /*5d20*/  F2I.U32.TRUNC.NTZ R20, R20 ;  /* 0x0000001400147305 */ /* 0x000e22000020f000 */
[----:B------:R-:W-:Y:S01]  /*5d30*/  SHF.R.U32.HI R4, RZ, UR7, R5 ;  /* 0x00000007ff047c19 */ /* 0x000fe20008011605 */
[----:B------:R-:W-:Y:S01]  /*5d40*/  ULDC.64 UR4, c[0x0][0x620] ;  /* 0x0001880000047ab9 */ /* 0x000fe20000000a00 */
[----:B------:R-:W-:Y:S01]  /*5d50*/  IADD3 R11, P1, RZ, -R16, RZ ;  /* 0x80000010ff0b7210 */ /* 0x000fe20007f3e0ff */
[----:B------:R-:W-:Y:S01]  /*5d60*/  ULDC.64 UR6, c[0x0][0x640] ;  /* 0x0001900000067ab9 */ /* 0x000fe20000000a00 */
[----:B------:R-:W2:Y:S03]  /*5d70*/  LDC R21, c[0x0][0x148] ;  /* 0x00005200ff157b82 */ /* 0x000ea60000000800 */
[----:B------:R-:W-:Y:S01]  /*5d80*/  IMAD.X R4, RZ, RZ, ~R4, P1 ;  /* 0x000000ffff047224 */ /* 0x000fe200008e0e04 */
[----:B------:R-:W-:-:S03]  /*5d90*/  ISETP.NE.U32.AND P1, PT, RZ, UR6, PT ;  /* 0x00000006ff007c0c */ /* 0x000fc6000bf25070 */
[----:B------:R-:W-:Y:S01]  /*5da0*/  IMAD R10, R4, UR4, RZ ;  /* 0x00000004040a7c24 */ /* 0x000fe2000f8e02ff */
[----:B------:R-:W-:Y:S01]  /*5db0*/  ISETP.NE.AND.EX P1, PT, RZ, UR7, PT, P1 ;  /* 0x00000007ff007c0c */ /* 0x000fe2000bf25310 */
[----:B------:R-:W-:Y:S01]  /*5dc0*/  IMAD.WIDE.U32 R4, R11, UR4, R2 ;  /* 0x000000040b047c25 */ /* 0x000fe2000f8e0002 */
[----:B------:R-:W-:-:S03]  /*5dd0*/  ULDC UR4, c[0x0][0x618] ;  /* 0x0001860000047ab9 */ /* 0x000fc60000000800 */
[----:B------:R-:W-:Y:S01]  /*5de0*/  IMAD R11, R11, UR5, R10 ;  /* 0x000000050b0b7c24 */ /* 0x000fe2000f8e020a */
[----:B------:R-:W-:Y:S01]  /*5df0*/  ULDC UR5, c[0x0][0x154] ;  /* 0x0000550000057ab9 */ /* 0x000fe20000000800 */
[----:B0-----:R-:W-:Y:S02]  /*5e00*/  IMAD.MOV R10, RZ, RZ, -R20 ;  /* 0x000000ffff0a7224 */ /* 0x001fe400078e0a14 */
[----:B------:R-:W-:Y:S02]  /*5e10*/  IMAD.IADD R5, R5, 0x1, R11 ;  /* 0x0000000105057824 */ /* 0x000fe400078e020b */
[----:B-1----:R-:W-:Y:S01]  /*5e20*/  IMAD R17, R18, R10, R17 ;  /* 0x0000000a12117224 */ /* 0x002fe200078e0211 */
[----:B------:R-:W-:Y:S02]  /*5e30*/  I2FP.F32.U32 R10, R6 ;  /* 0x00000006000a7245 */ /* 0x000fe40000201000 */
[--C-:B------:R-:W-:Y:S02]  /*5e40*/  SHF.R.U64 R18, R4, UR4, R5.reuse ;  /* 0x0000000404127c19 */ /* 0x100fe40008001205 */
[----:B------:R-:W-:Y:S01]  /*5e50*/  SHF.R.U32.HI R5, RZ, UR4, R5 ;  /* 0x00000004ff057c19 */ /* 0x000fe20008011605 */
[----:B------:R-:W-:Y:S01]  /*5e60*/  FMUL R10, R10, UR5 ;  /* 0x000000050a0a7c20 */ /* 0x000fe20008400000 */
[----:B------:R-:W-:-:S02]  /*5e70*/  ULDC UR4, c[0x0][0x608] ;  /* 0x0001820000047ab9 */ /* 0x000fc40000000800 */
[--C-:B------:R-:W-:Y:S01]  /*5e80*/  SHF.R.U64 R20, R18, UR4, R5.reuse ;  /* 0x0000000412147c19 */ /* 0x100fe20008001205 */
[----:B------:R0:W1:Y:S01]  /*5e90*/  F2I.U32.TRUNC.NTZ R22, R10 ;  /* 0x0000000a00167305 */ /* 0x000062000020f000 */
[----:B------:R-:W-:Y:S01]  /*5ea0*/  SHF.R.U32.HI R5, RZ, UR4, R5 ;  /* 0x00000004ff057c19 */ /* 0x000fe20008011605 */
[----:B------:R-:W-:-:S03]  /*5eb0*/  ULDC UR4, c[0x0][0x658] ;  /* 0x0001960000047ab9 */ /* 0x000fc60000000800 */
[--C-:B------:R-:W-:Y:S02]  /*5ec0*/  SHF.R.U64 R19, R20, UR4, R5.reuse ;  /* 0x0000000414137c19 */ /* 0x100fe40008001205 */
[----:B------:R-:W-:-:S03]  /*5ed0*/  SHF.R.U32.HI R23, RZ, UR4, R5 ;  /* 0x00000004ff177c19 */ /* 0x000fc60008011605 */
[----:B------:R-:W-:Y:S02]  /*5ee0*/  IMAD.MOV.U32 R4, RZ, RZ, R19 ;  /* 0x000000ffff047224 */ /* 0x000fe400078e0013 */
[----:B------:R-:W-:Y:S01]  /*5ef0*/  IMAD.MOV.U32 R5, RZ, RZ, R23 ;  /* 0x000000ffff057224 */ /* 0x000fe200078e0017 */
[----:B0-----:R-:W-:Y:S06]  /*5f00*/  @!P1 BRA `(.L_x_117) ;  /* 0x0000000000289947 */ /* 0x001fec0003800000 */
        /* <DEDUP_REMOVED lines=10> */
.L_x_117:
[----:B------:R-:W-:Y:S01]  /*5fb0*/  ULDC UR4, c[0x0][0x648] ;  /* 0x0001920000047ab9 */ /* 0x000fe20000000800 */
[----:B-1----:R-:W-:Y:S01]  /*5fc0*/  IMAD.MOV R22, RZ, RZ, -R22 ;  /* 0x000000ffff167224 */ /* 0x002fe200078e0a16 */
[----:B------:R-:W-:Y:S01]  /*5fd0*/  SHF.R.U64 R5, R4, UR4, R5 ;  /* 0x0000000404057c19 */ /* 0x000fe20008001205 */
[----:B------:R-:W-:Y:S01]  /*5fe0*/  ULDC UR4, c[0x0][0x638] ;  /* 0x00018e0000047ab9 */ /* 0x000fe20000000800 */
[----:B------:R-:W-:Y:S01]  /*5ff0*/  LOP3.LUT R4, R20, UR17, RZ, 0xc0, !PT ;  /* 0x0000001114047c12 */ /* 0x000fe2000f8ec0ff */
[----:B--2---:R-:W-:Y:S01]  /*6000*/  @P4 IMAD R17, R21, R22, R6 ;  /* 0x0000001615114224 */ /* 0x004fe200078e0206 */
[----:B------:R-:W-:Y:S01]  /*6010*/  LOP3.LUT R18, R18, UR16, RZ, 0xc0, !PT ;  /* 0x0000001012127c12 */ /* 0x000fe2000f8ec0ff */
[----:B------:R-:W-:Y:S01]  /*6020*/  IMAD.MOV R6, RZ, RZ, -R5 ;  /* 0x000000ffff067224 */ /* 0x000fe200078e0a05 */
[----:B------:R-:W-:Y:S01]  /*6030*/  ULDC UR5, c[0x0][0x610] ;  /* 0x0001840000057ab9 */ /* 0x000fe20000000800 */
[----:B------:R-:W-:Y:S02]  /*6040*/  IMAD R4, R5, UR18, R4 ;  /* 0x0000001205047c24 */ /* 0x000fe4000f8e0204 */
[----:B------:R-:W-:Y:S01]  /*6050*/  IMAD R19, R6, UR4, R19 ;  /* 0x0000000406137c24 */ /* 0x000fe2000f8e0213 */
[----:B------:R-:W-:Y:S01]  /*6060*/  ULDC UR4, c[0x0][0x600] ;  /* 0x0001800000047ab9 */ /* 0x000fe20000000800 */
[----:B------:R-:W-:-:S02]  /*6070*/  IMAD R17, R4, UR5, R17 ;  /* 0x0000000504117c24 */ /* 0x000fc4000f8e0211 */
[----:B------:R-:W-:Y:S02]  /*6080*/  IMAD R6, R19, UR4, R18 ;  /* 0x0000000413067c24 */ /* 0x000fe4000f8e0212 */
[----:B------:R-:W-:Y:S02]  /*6090*/  IMAD.MOV.U32 R10, RZ, RZ, 0x1 ;  /* 0x00000001ff0a7424 */ /* 0x000fe400078e00ff */
[----:B------:R-:W-:Y:S01]  /*60a0*/  IMAD.MOV.U32 R5, RZ, RZ, R16 ;  /* 0x000000ffff057224 */ /* 0x000fe200078e0010 */
[----:B------:R-:W-:Y:S02]  /*60b0*/  SEL R4, R6, R17, !P4 ;  /* 0x0000001106047207 */ /* 0x000fe40006000000 */
[----:B------:R-:W-:-:S07]  /*60c0*/  SEL R6, R17, R6, !P4 ;  /* 0x0000000611067207 */ /* 0x000fce0006000000 */
.L_x_115:
[----:B------:R-:W-:Y:S05]  /*60d0*/  BSYNC B1 ;  /* 0x0000000000017941 */ /* 0x000fea0003800000 */
.L_x_114:
[----:B------:R-:W-:-:S13]  /*60e0*/  LOP3.LUT P1, RZ, R10, 0xff, RZ, 0xc0, !PT ;  /* 0x000000ff0aff7812 */ /* 0x000fda000782c0ff */
[----:B------:R-:W-:Y:S05]  /*60f0*/  @P1 BRA `(.L_x_118) ;  /* 0xfffffff4004c1947 */ /* 0x000fea000383ffff */
[----:B------:R-:W-:Y:S05]  /*6100*/  BSYNC B0 ;  /* 0x0000000000007941 */ /* 0x000fea0003800000 */
.L_x_106:
[----:B------:R-:W-:-:S03]  /*6110*/  UMOV UR4, 0xffffffff ;  /* 0xffffffff00047882 */ /* 0x000fc60000000000 */
[----:B------:R-:W-:Y:S05]  /*6120*/  BRA.DIV UR4, `(.L_x_119) ;  /* 0x0000000604287947 */ /* 0x000fea000b800000 */
[----:B------:R-:W-:-:S13]  /*6130*/  ELECT P0, URZ, PT ;  /* 0x00000000003f782f */ /* 0x000fda0003800000 */
.L_x_134:
[----:B------:R-:W-:Y:S04]  /*6140*/  BSSY B0, `(.L_x_120) ;  /* 0x0000022000007945 */ /* 0x000fe80003800000 */
[----:B------:R-:W-:Y:S05]  /*6150*/  @!P0 BRA `(.L_x_121) ;  /* 0x0000000000808947 */ /* 0x000fea0003800000 */
[----:B------:R-:W-:-:S04]  /*6160*/  LOP3.LUT R7, R7, 0x2, RZ, 0xfc, !PT ;  /* 0x0000000207077812 */ /* 0x000fc800078efcff */
[----:B------:R-:W-:-:S13]  /*6170*/  ISETP.NE.AND P0, PT, R7, 0x3, PT ;  /* 0x000000030700780c */ /* 0x000fda0003f05270 */
[----:B------:R-:W-:Y:S05]  /*6180*/  @!P0 BRA `(.L_x_122) ;  /* 0x0000000000048947 */ /* 0x000fea0003800000 */
[----:B------:R-:W-:Y:S01]  /*6190*/  BPT.TRAP 0x1 ;  /* 0x000000040000795c */ /* 0x000fe20000300000 */
.L_x_122:
[----:B------:R-:W0:Y:S01]  /*61a0*/  S2R R3, SR_CgaCtaId ;  /* 0x0000000000037919 */ /* 0x000e220000008800 */
[----:B------:R-:W-:Y:S02]  /*61b0*/  MOV R0, 0x400 ;  /* 0x0000040000007802 */ /* 0x000fe40000000f00 */
[----:B------:R-:W-:Y:S02]  /*61c0*/  SHF.L.U32 R2, R12, 0x1f, RZ ;  /* 0x0000001f0c027819 */ /* 0x000fe400000006ff */
[----:B0-----:R-:W-:-:S05]  /*61d0*/  LEA R0, R3, R0, 0x18 ;  /* 0x0000000003007211 */ /* 0x001fca00078ec0ff */
[----:B------:R-:W-:-:S04]  /*61e0*/  VIADD R0, R0, 0x18 ;  /* 0x0000001800007836 */ /* 0x000fc80000000000 */
[C---:B------:R-:W-:Y:S02]  /*61f0*/  IMAD R7, R15.reuse, 0x8, R0 ;  /* 0x000000080f077824 */ /* 0x040fe400078e0200 */
[----:B------:R-:W-:Y:S02]  /*6200*/  VIADD R15, R15, 0x1 ;  /* 0x000000010f0f7836 */ /* 0x000fe40000000000 */
[----:B------:R-:W0:Y:S03]  /*6210*/  SYNCS.PHASECHK.TRANS64.TRYWAIT P0, [R7+URZ], R2 ;  /* 0x00000002070075a7 */ /* 0x000e26000800017f */
[----:B------:R-:W-:-:S04]  /*6220*/  ISETP.NE.AND P1, PT, R15, 0x3, PT ;  /* 0x000000030f00780c */ /* 0x000fc80003f25270 */
[----:B------:R-:W-:Y:S02]  /*6230*/  SEL R3, RZ, 0x1, P1 ;  /* 0x00000001ff037807 */ /* 0x000fe40000800000 */
[----:B------:R-:W-:Y:S02]  /*6240*/  SEL R15, R15, RZ, P1 ;  /* 0x000000ff0f0f7207 */ /* 0x000fe40000800000 */
[----:B------:R-:W-:-:S03]  /*6250*/  LOP3.LUT R9, R12, R3, RZ, 0x3c, !PT ;  /* 0x000000030c097212 */ /* 0x000fc600078e3cff */
[----:B------:R-:W-:Y:S01]  /*6260*/  IMAD R6, R15, 0x8, R0 ;  /* 0x000000080f067824 */ /* 0x000fe200078e0200 */
[----:B------:R-:W-:Y:S01]  /*6270*/  SHF.L.U32 R5, R9, 0x1f, RZ ;  /* 0x0000001f09057819 */ /* 0x000fe200000006ff */
[----:B0-----:R-:W-:Y:S06]  /*6280*/  @!P0 BRA `(.L_x_123) ;  /* 0x0000000000f48947 */ /* 0x001fec0003800000 */
.L_x_135:
[----:B------:R-:W1:Y:S01]  /*6290*/  SYNCS.PHASECHK.TRANS64.TRYWAIT P0, [R6+URZ], R5 ;  /* 0x00000005060075a7 */ /* 0x000e62000800017f */
[----:B0-----:R-:W-:-:S05]  /*62a0*/  VIADD R2, R15, 0x1 ;  /* 0x000000010f027836 */ /* 0x001fca0000000000 */
[----:B------:R-:W-:-:S04]  /*62b0*/  ISETP.NE.AND P1, PT, R2, 0x3, PT ;  /* 0x000000030200780c */ /* 0x000fc80003f25270 */
[----:B------:R-:W-:Y:S02]  /*62c0*/  SEL R4, RZ, 0x1, P1 ;  /* 0x00000001ff047807 */ /* 0x000fe40000800000 */
[----:B------:R-:W-:Y:S02]  /*62d0*/  SEL R3, R2, RZ, P1 ;  /* 0x000000ff02037207 */ /* 0x000fe40000800000 */
[----:B------:R-:W-:Y:S01]  /*62e0*/  LOP3.LUT R4, R9, R4, RZ, 0x3c, !PT ;  /* 0x0000000409047212 */ /* 0x000fe200078e3cff */
[----:B-1----:R-:W-:Y:S06]  /*62f0*/  @!P0 BRA `(.L_x_124) ;  /* 0x0000000000ec8947 */ /* 0x002fec0003800000 */
.L_x_136:
[----:B------:R-:W-:Y:S01]  /*6300*/  IMAD R3, R3, 0x8, R0 ;  /* 0x0000000803037824 */ /* 0x000fe200078e0200 */
[----:B------:R-:W-:-:S07]  /*6310*/  SHF.L.U32 R0, R4, 0x1f, RZ ;  /* 0x0000001f04007819 */ /* 0x000fce00000006ff */
.L_x_125:
[----:B-1----:R1:W2:Y:S02]  /*6320*/  SYNCS.PHASECHK.TRANS64.TRYWAIT P0, [R3+URZ], R0 ;  /* 0x00000000030075a7 */ /* 0x0022a4000800017f */
[----:B--2---:R-:W-:Y:S05]  /*6330*/  @!P0 NANOSLEEP.SYNCS 0x989680 ;  /* 0x009896800000895d */ /* 0x004fea0003900000 */
[----:B------:R-:W2:Y:S02]  /*6340*/  @!P0 SYNCS.PHASECHK.TRANS64 P0, [R3+URZ], R0 ;  /* 0x00000000030085a7 */ /* 0x000ea4000800007f */
[----:B--2---:R-:W-:Y:S05]  /*6350*/  @!P0 BRA `(.L_x_125) ;  /* 0xfffffffc00f08947 */ /* 0x004fea000383ffff */
.L_x_121:
[----:B------:R-:W-:Y:S05]  /*6360*/  BSYNC B0 ;  /* 0x0000000000007941 */ /* 0x000fea0003800000 */
.L_x_120:
[----:B------:R-:W-:Y:S05]  /*6370*/  EXIT ;  /* 0x000000000000794d */ /* 0x000fea0003800000 */
.L_x_15:
[----:B0-----:R-:W-:-:S04]  /*6380*/  IMAD.U32 R15, RZ, RZ, UR15 ;  /* 0x0000000fff0f7e24 */ /* 0x001fc8000f8e00ff */
[----:B------:R0:W1:Y:S03]  /*6390*/  SYNCS.PHASECHK.TRANS64.TRYWAIT P0, [R15+URZ+-0x8], R14 ;  /* 0xfffff80e0f0075a7 */ /* 0x000066000800017f */
[----:B-1----:R-:W-:Y:S05]  /*63a0*/  @!P0 NANOSLEEP.SYNCS 0x989680 ;  /* 0x009896800000895d */ /* 0x002fea0003900000 */
[----:B------:R-:W1:Y:S02]  /*63b0*/  @!P0 SYNCS.PHASECHK.TRANS64 P0, [R15+URZ+-0x8], R14 ;  /* 0xfffff80e0f0085a7 */ /* 0x000e64000800007f */
[----:B-1----:R-:W-:Y:S05]  /*63c0*/  @!P0 BRA `(.L_x_15) ;  /* 0xfffffffc00ec8947 */ /* 0x002fea000383ffff */
[----:B------:R-:W-:Y:S05]  /*63d0*/  BRA `(.L_x_126) ;  /* 0xffffffb000347947 */ /* 0x000fea000383ffff */
.L_x_20:
[----:B-1----:R-:W-:-:S04]  /*63e0*/  IMAD.U32 R15, RZ, RZ, UR6 ;  /* 0x00000006ff0f7e24 */ /* 0x002fc8000f8e00ff */
[----:B------:R1:W2:Y:S03]  /*63f0*/  SYNCS.PHASECHK.TRANS64.TRYWAIT P0, [R15+URZ], R14 ;  /* 0x0000000e0f0075a7 */ /* 0x0002a6000800017f */
[----:B--2---:R-:W-:Y:S05]  /*6400*/  @!P0 NANOSLEEP.SYNCS 0x989680 ;  /* 0x009896800000895d */ /* 0x004fea0003900000 */
[----:B------:R-:W2:Y:S02]  /*6410*/  @!P0 SYNCS.PHASECHK.TRANS64 P0, [R15+URZ], R14 ;  /* 0x0000000e0f0085a7 */ /* 0x000ea4000800007f */
[----:B--2---:R-:W-:Y:S05]  /*6420*/  @!P0 BRA `(.L_x_20) ;  /* 0xfffffffc00ec8947 */ /* 0x004fea000383ffff */
[----:B------:R-:W-:Y:S05]  /*6430*/  BRA `(.L_x_19) ;  /* 0xffffffb000dc7947 */ /* 0x000fea000383ffff */
.L_x_26:
[----:B-1----:R-:W-:-:S04]  /*6440*/  IMAD.U32 R16, RZ, RZ, UR9 ;  /* 0x00000009ff107e24 */ /* 0x002fc8000f8e00ff */
[----:B------:R1:W2:Y:S03]  /*6450*/  SYNCS.PHASECHK.TRANS64.TRYWAIT P0, [R16+URZ], R15 ;  /* 0x0000000f100075a7 */ /* 0x0002a6000800017f */
[----:B--2---:R-:W-:Y:S05]  /*6460*/  @!P0 NANOSLEEP.SYNCS 0x989680 ;  /* 0x009896800000895d */ /* 0x004fea0003900000 */
[----:B------:R-:W2:Y:S02]  /*6470*/  @!P0 SYNCS.PHASECHK.TRANS64 P0, [R16+URZ], R15 ;  /* 0x0000000f100085a7 */ /* 0x000ea4000800007f */
[----:B--2---:R-:W-:Y:S05]  /*6480*/  @!P0 BRA `(.L_x_26) ;  /* 0xfffffffc00ec8947 */ /* 0x004fea000383ffff */
[----:B------:R-:W-:Y:S05]  /*6490*/  BRA `(.L_x_25) ;  /* 0xffffffb800307947 */ /* 0x000fea000383ffff */
.L_x_34:
[----:B0-----:R-:W-:-:S04]  /*64a0*/  IMAD.U32 R15, RZ, RZ, UR15 ;  /* 0x0000000fff0f7e24 */ /* 0x001fc8000f8e00ff */
[----:B------:R0:W1:Y:S03]  /*64b0*/  SYNCS.PHASECHK.TRANS64.TRYWAIT P0, [R15+URZ+0x8], R14 ;  /* 0x0000080e0f0075a7 */ /* 0x000066000800017f */
[----:B-1----:R-:W-:Y:S05]  /*64c0*/  @!P0 NANOSLEEP.SYNCS 0x989680 ;  /* 0x009896800000895d */ /* 0x002fea0003900000 */
[----:B------:R-:W1:Y:S02]  /*64d0*/  @!P0 SYNCS.PHASECHK.TRANS64 P0, [R15+URZ+0x8], R14 ;  /* 0x0000080e0f0085a7 */ /* 0x000e64000800007f */
[----:B-1----:R-:W-:Y:S05]  /*64e0*/  @!P0 BRA `(.L_x_34) ;  /* 0xfffffffc00ec8947 */ /* 0x002fea000383ffff */
[----:B------:R-:W-:Y:S05]  /*64f0*/  BRA `(.L_x_127) ;  /* 0xffffffc000687947 */ /* 0x000fea000383ffff */
.L_x_107:
[----:B------:R-:W-:Y:S01]  /*6500*/  BSSY B1, `(.L_x_128) ;  /* 0x0000006000017945 */ /* 0x000fe20003800000 */
[----:B------:R-:W-:-:S07]  /*6510*/  IMAD.MOV.U32 R10, RZ, RZ, -0x1 ;  /* 0xffffffffff0a7424 */ /* 0x000fce00078e00ff */
[----:B------:R-:W-:Y:S05]  /*6520*/  WARPSYNC.COLLECTIVE R10, `(.L_x_129) ;  /* 0x000000000a0c7348 */ /* 0x000fea0003c00000 */
[----:B------:R-:W-:Y:S02]  /*6530*/  ELECT P1, UR62, PT ;  /* 0x00000000003e782f */ /* 0x000fe40003820000 */
[----:B------:R-:W-:Y:S01]  /*6540*/  MOV R10, UR62 ;  /* 0x0000003e000a7c02 */ /* 0x000fe20008000f00 */
[----:B------:R-:W-:Y:S10]  /*6550*/  ENDCOLLECTIVE ;  /* 0x000000000000791b */ /* 0x000ff40003800000 */
.L_x_129:
[----:B------:R-:W-:Y:S05]  /*6560*/  BSYNC B1 ;  /* 0x0000000000017941 */ /* 0x000fea0003800000 */
.L_x_128:
[----:B------:R-:W-:Y:S05]  /*6570*/  BRA `(.L_x_130) ;  /* 0xfffffff000387947 */ /* 0x000fea000383ffff */
.L_x_110:
[----:B-1----:R1:W2:Y:S02]  /*6580*/  SYNCS.PHASECHK.TRANS64.TRYWAIT P1, [R19+URZ+0x18], R10 ;  /* 0x0000180a130075a7 */ /* 0x0022a4000802017f */
[----:B--2---:R-:W-:Y:S05]  /*6590*/  @!P1 NANOSLEEP.SYNCS 0x989680 ;  /* 0x009896800000995d */ /* 0x004fea0003900000 */
[----:B------:R-:W2:Y:S02]  /*65a0*/  @!P1 SYNCS.PHASECHK.TRANS64 P1, [R19+URZ+0x18], R10 ;  /* 0x0000180a130095a7 */ /* 0x000ea4000802007f */
[----:B--2---:R-:W-:Y:S05]  /*65b0*/  @!P1 BRA `(.L_x_110) ;  /* 0xfffffffc00f09947 */ /* 0x004fea000383ffff */
[----:B------:R-:W-:Y:S05]  /*65c0*/  BRA `(.L_x_131) ;  /* 0xfffffff0006c7947 */ /* 0x000fea000383ffff */
.L_x_119:
[----:B------:R-:W-:Y:S01]  /*65d0*/  BSSY B0, `(.L_x_132) ;  /* 0x0000006000007945 */ /* 0x000fe20003800000 */
[----:B------:R-:W-:-:S07]  /*65e0*/  IMAD.MOV.U32 R10, RZ, RZ, -0x1 ;  /* 0xffffffffff0a7424 */ /* 0x000fce00078e00ff */
[----:B------:R-:W-:Y:S05]  /*65f0*/  WARPSYNC.COLLECTIVE R10, `(.L_x_133) ;  /* 0x000000000a0c7348 */ /* 0x000fea0003c00000 */
[----:B------:R-:W-:Y:S02]  /*6600*/  ELECT P1, UR62, PT ;  /* 0x00000000003e782f */ /* 0x000fe40003820000 */
[----:B------:R-:W-:Y:S01]  /*6610*/  MOV R10, UR62 ;  /* 0x0000003e000a7c02 */ /* 0x000fe20008000f00 */
[----:B------:R-:W-:Y:S10]  /*6620*/  ENDCOLLECTIVE ;  /* 0x000000000000791b */ /* 0x000ff40003800000 */
.L_x_133:
[----:B------:R-:W-:Y:S05]  /*6630*/  BSYNC B0 ;  /* 0x0000000000007941 */ /* 0x000fea0003800000 */
.L_x_132:
[----:B------:R-:W-:Y:S01]  /*6640*/  PLOP3.LUT P0, PT, P1, PT, PT, 0x80, 0x0 ;  /* 0x000000000000781c */ /* 0x000fe20000f0f070 */
[----:B------:R-:W-:-:S12]  /*6650*/  BRA `(.L_x_134) ;  /* 0xfffffff800b87947 */ /* 0x000fd8000383ffff */
.L_x_123:
[----:B0-----:R0:W1:Y:S02]  /*6660*/  SYNCS.PHASECHK.TRANS64.TRYWAIT P0, [R7+URZ], R2 ;  /* 0x00000002070075a7 */ /* 0x001064000800017f */
[----:B-1----:R-:W-:Y:S05]  /*6670*/  @!P0 NANOSLEEP.SYNCS 0x989680 ;  /* 0x009896800000895d */ /* 0x002fea0003900000 */
[----:B------:R-:W1:Y:S02]  /*6680*/  @!P0 SYNCS.PHASECHK.TRANS64 P0, [R7+URZ], R2 ;  /* 0x00000002070085a7 */ /* 0x000e64000800007f */
[----:B-1----:R-:W-:Y:S05]  /*6690*/  @!P0 BRA `(.L_x_123) ;  /* 0xfffffffc00f08947 */ /* 0x002fea000383ffff */
[----:B------:R-:W-:Y:S05]  /*66a0*/  BRA `(.L_x_135) ;  /* 0xfffffff800f87947 */ /* 0x000fea000383ffff */
.L_x_124:
[----:B0-----:R0:W1:Y:S02]  /*66b0*/  SYNCS.PHASECHK.TRANS64.TRYWAIT P0, [R6+URZ], R5 ;  /* 0x00000005060075a7 */ /* 0x001064000800017f */
[----:B-1----:R-:W-:Y:S05]  /*66c0*/  @!P0 NANOSLEEP.SYNCS 0x989680 ;  /* 0x009896800000895d */ /* 0x002fea0003900000 */
[----:B------:R-:W1:Y:S02]  /*66d0*/  @!P0 SYNCS.PHASECHK.TRANS64 P0, [R6+URZ], R5 ;  /* 0x00000005060085a7 */ /* 0x000e64000800007f */
[----:B-1----:R-:W-:Y:S05]  /*66e0*/  @!P0 BRA `(.L_x_124) ;  /* 0xfffffffc00f08947 */ /* 0x002fea000383ffff */
[----:B------:R-:W-:Y:S05]  /*66f0*/  BRA `(.L_x_136) ;  /* 0xfffffffc00007947 */ /* 0x000fea000383ffff */
.L_x_137:
[----:B------:R-:W-:-:S00]  /*6700*/  BRA `(.L_x_137) ;  /* 0xfffffffc00fc7947 */ /* 0x000fc0000383ffff */
[----:B------:R-:W-:-:S00]  /*6710*/  NOP ;  /* 0x0000000000007918 */ /* 0x000fc00000000000 */
        /* <DEDUP_REMOVED lines=14> */
.L_x_138:


//--------------------- .nv.shared._ZN7cutlass13device_kernelINS_4gemm6kernel13GemmUniversalIN4cute5tupleIJiiiiEEENS1_10collective13CollectiveMmaINS1_37MainloopSm90TmaGmmaWarpSpecializedFP8ILi3ENS5_IJNS4_1CILi1EEESB_SB_EEENS1_32KernelTmaWarpSpecializedPingpongEEENS5_IJNSA_ILi64EEESF_SF_EEENS_12float_e5m2_tENS5_IJlSB_lEEESH_SI_NS4_8TiledMMAINS4_8MMA_AtomIJNS4_4SM904GMMA30MMA_64x64x32_F32E5M2E5M2_SS_TNILNSM_7ScaleInE1ELSO_1EEEEEENS4_6LayoutISC_NS5_IJNSA_ILi0EEESS_SS_EEEEENS5_IJNS4_10UnderscoreESV_SV_EEEEENS4_13SM90_TMA_LOADENS4_14ComposedLayoutINS4_7SwizzleILi2ELi4ELi3EEENS4_18smem_ptr_flag_bitsILi8EEENSR_INS5_IJNSA_ILi8EEESF_EEENS5_IJSF_SB_EEEEEEEvNS4_8identityESY_S18_vS19_EENS_8epilogue10collective6detail29Sm90TmaWarpSpecializedAdapterINS1C_15DefaultEpilogueISH_SI_SI_NS1B_6thread17LinearCombinationISH_Li1EffLNS1G_9ScaleType4KindE0ELNS_15FloatRoundStyleE2ESH_EENS1_15EpilogueDefaultEEEEEvvEEEEvNT_6ParamsE --------------------------
	.section	.nv.shared._ZN7cutlass13device_kernelINS_4gemm6kernel13GemmUniversalIN4cute5tupleIJiiiiEEENS1_10collective13CollectiveMmaINS1_37MainloopSm90TmaGmmaWarpSpecializedFP8ILi3ENS5_IJNS4_1CILi1EEESB_SB_EEENS1_32KernelTmaWarpSpecializedPingpongEEENS5_IJNSA_ILi64EEESF_SF_EEENS_12float_e5m2_tENS5_IJlSB_lEEESH_SI_NS4_8TiledMMAINS4_8MMA_AtomIJNS4_4SM904GMMA30MMA_64x64x32_F32E5M2E5M2_SS_TNILNSM_7ScaleInE1ELSO_1EEEEEENS4_6LayoutISC_NS5_IJNSA_ILi0EEESS_SS_EEEEENS5_IJNS4_10UnderscoreESV_SV_EEEEENS4_13SM90_TMA_LOADENS4_14ComposedLayoutINS4_7SwizzleILi2ELi4ELi3EEENS4_18smem_ptr_flag_bitsILi8EEENSR_INS5_IJNSA_ILi8EEESF_EEENS5_IJSF_SB_EEEEEEEvNS4_8identityESY_S18_vS19_EENS_8epilogue10collective6detail29Sm90TmaWarpSpecializedAdapterINS1C_15DefaultEpilogueISH_SI_SI_NS1B_6thread17LinearCombinationISH_Li1EffLNS1G_9ScaleType4KindE0ELNS_15FloatRoundStyleE2ESH_EENS1_15EpilogueDefaultEEEEEvvEEEEvNT_6ParamsE,"aw",@nobits
	.sectionflags	@""
	.align	16
	.zero		1024


//--------------------- .nv.shared.reserved.0     --------------------------
	.section	.nv.shared.reserved.0,"aw",@nobits
	.weak		__nv_reservedSMEM_offset_0_alias
	.size		__nv_reservedSMEM_offset_0_alias, 0, 0
	.other		__nv_reservedSMEM_offset_0_alias,@"STO_CUDA_RESERVED_SHARED STV_DEFAULT"
__nv_reservedSMEM_offset_0_alias:
	.zero		0


//--------------------- .nv.global                --------------------------
	.section	.nv.global,"aw",@nobits
.nv.global:
	.type		_ZN39_INTERNAL_21e271d7_4_k_cu_be7f3bab_42464cute1_E,@object
	.size		_ZN39_INTERNAL_21e271d7_4_k_cu_be7f3bab_42464cute1_E,(_ZN39_INTERNAL_21e271d7_4_k_cu_be7f3bab_42464cuda3std3__45__cpo6cbeginE - _ZN39_INTERNAL_21e271d7_4_k_cu_be7f3bab_42464cute1_E)
_ZN39_INTERNAL_21e271d7_4_k_cu_be7f3bab_42464cute1_E:
	.zero		1
	.type		_ZN39_INTERNAL_21e271d7_4_k_cu_be7f3bab_42464cuda3std3__45__cpo6cbeginE,@object
	.size		_ZN39_INTERNAL_21e271d7_4_k_cu_be7f3bab_42464cuda3std3__45__cpo6cbeginE,(_ZN39_INTERNAL_21e271d7_4_k_cu_be7f3bab_42464cuda3std3__48in_placeE - _ZN39_INTERNAL_21e271d7_4_k_cu_be7f3bab_42464cuda3std3__45__cpo6cbeginE)
_ZN39_INTERNAL_21e271d7_4_k_cu_be7f3bab_42464cuda3std3__45__cpo6cbeginE:
	.zero		1
	.type		_ZN39_INTERNAL_21e271d7_4_k_cu_be7f3bab_42464cuda3std3__48in_placeE,@object
	.size		_ZN39_INTERNAL_21e271d7_4_k_cu_be7f3bab_42464cuda3std3__48in_placeE,(_ZN39_INTERNAL_21e271d7_4_k_cu_be7f3bab_42464cuda3std6ranges3__45__cpo9iter_moveE - _ZN39_INTERNAL_21e271d7_4_k_cu_be7f3bab_42464cuda3std3__48in_placeE)
_ZN39_INTERNAL_21e271d7_4_k_cu_be7f3bab_42464cuda3std3__48in_placeE:
	.zero		1
	.type		_ZN39_INTERNAL_21e271d7_4_k_cu_be7f3bab_42464cuda3std6ranges3__45__cpo9iter_moveE,@object
	.size		_ZN39_INTERNAL_21e271d7_4_k_cu_be7f3bab_42464cuda3std6ranges3__45__cpo9iter_moveE,(_ZN39_INTERNAL_21e271d7_4_k_cu_be7f3bab_42464cuda3std3__45__cpo5beginE - _ZN39_INTERNAL_21e271d7_4_k_cu_be7f3bab_42464cuda3std6ranges3__45__cpo9iter_moveE)
_ZN39_INTERNAL_21e271d7_4_k_cu_be7f3bab_42464cuda3std6ranges3__45__cpo9iter_moveE:
	.zero		1
	.type		_ZN39_INTERNAL_21e271d7_4_k_cu_be7f3bab_42464cuda3std3__45__cpo5beginE,@object
	.size		_ZN39_INTERNAL_21e271d7_4_k_cu_be7f3bab_42464cuda3std3__45__cpo5beginE,(_ZN39_INTERNAL_21e271d7_4_k_cu_be7f3bab_42464cuda3std3__441_GLOBAL__N__21e271d7_4_k_cu_be7f3bab_42466ignoreE - _ZN39_INTERNAL_21e271d7_4_k_cu_be7f3bab_42464cuda3std3__45__cpo5beginE)
_ZN39_INTERNAL_21e271d7_4_k_cu_be7f3bab_42464cuda3std3__45__cpo5beginE:
	.zero		1
	.type		_ZN39_INTERNAL_21e271d7_4_k_cu_be7f3bab_42464cuda3std3__441_GLOBAL__N__21e271d7_4_k_cu_be7f3bab_42466ignoreE,@object
	.size		_ZN39_INTERNAL_21e271d7_4_k_cu_be7f3bab_42464cuda3std3__441_GLOBAL__N__21e271d7_4_k_cu_be7f3bab_42466ignoreE,(_ZN39_INTERNAL_21e271d7_4_k_cu_be7f3bab_42464cute7productE - _ZN39_INTERNAL_21e271d7_4_k_cu_be7f3bab_42464cuda3std3__441_GLOBAL__N__21e271d7_4_k_cu_be7f3bab_42466ignoreE)
_ZN39_INTERNAL_21e271d7_4_k_cu_be7f3bab_42464cuda3std3__441_GLOBAL__N__21e271d7_4_k_cu_be7f3bab_42466ignoreE:
	.zero		1
	.type		_ZN39_INTERNAL_21e271d7_4_k_cu_be7f3bab_42464cute7productE,@object
	.size		_ZN39_INTERNAL_21e271d7_4_k_cu_be7f3bab_42464cute7productE,(_ZN39_INTERNAL_21e271d7_4_k_cu_be7f3bab_42464cuda3std3__45__cpo3endE - _ZN39_INTERNAL_21e271d7_4_k_cu_be7f3bab_42464cute7productE)
_ZN39_INTERNAL_21e271d7_4_k_cu_be7f3bab_42464cute7productE:
	.zero		1
	.type		_ZN39_INTERNAL_21e271d7_4_k_cu_be7f3bab_42464cuda3std3__45__cpo3endE,@object
	.size		_ZN39_INTERNAL_21e271d7_4_k_cu_be7f3bab_42464cuda3std3__45__cpo3endE,(_ZN39_INTERNAL_21e271d7_4_k_cu_be7f3bab_42464cuda3std3__419piecewise_constructE - _ZN39_INTERNAL_21e271d7_4_k_cu_be7f3bab_42464cuda3std3__45__cpo3endE)
_ZN39_INTERNAL_21e271d7_4_k_cu_be7f3bab_42464cuda3std3__45__cpo3endE:
	.zero		1
	.type		_ZN39_INTERNAL_21e271d7_4_k_cu_be7f3bab_42464cuda3std3__419piecewise_constructE,@object
	.size		_ZN39_INTERNAL_21e271d7_4_k_cu_be7f3bab_42464cuda3std3__419piecewise_constructE,(_ZN39_INTERNAL_21e271d7_4_k_cu_be7f3bab_42464cuda3std3__45__cpo4cendE - _ZN39_INTERNAL_21e271d7_4_k_cu_be7f3bab_42464cuda3std3__419piecewise_constructE)
_ZN39_INTERNAL_21e271d7_4_k_cu_be7f3bab_42464cuda3std3__419piecewise_constructE:
	.zero		1
	.type		_ZN39_INTERNAL_21e271d7_4_k_cu_be7f3bab_42464cuda3std3__45__cpo4cendE,@object
	.size		_ZN39_INTERNAL_21e271d7_4_k_cu_be7f3bab_42464cuda3std3__45__cpo4cendE,(_ZN39_INTERNAL_21e271d7_4_k_cu_be7f3bab_42464cuda3std6ranges3__45__cpo4swapE - _ZN39_INTERNAL_21e271d7_4_k_cu_be7f3bab_42464cuda3std3__45__cpo4cendE)
_ZN39_INTERNAL_21e271d7_4_k_cu_be7f3bab_42464cuda3std3__45__cpo4cendE:
	.zero		1
	.type		_ZN39_INTERNAL_21e271d7_4_k_cu_be7f3bab_42464cuda3std6ranges3__45__cpo4swapE,@object
	.size		_ZN39_INTERNAL_21e271d7_4_k_cu_be7f3bab_42464cuda3std6ranges3__45__cpo4swapE,(.L_7 - _ZN39_INTERNAL_21e271d7_4_k_cu_be7f3bab_42464cuda3std6ranges3__45__cpo4swapE)
_ZN39_INTERNAL_21e271d7_4_k_cu_be7f3bab_42464cuda3std6ranges3__45__cpo4swapE:
	.zero		1
.L_7:


//--------------------- .nv.constant0._ZN7cutlass13device_kernelINS_4gemm6kernel13GemmUniversalIN4cute5tupleIJiiiiEEENS1_10collective13CollectiveMmaINS1_37MainloopSm90TmaGmmaWarpSpecializedFP8ILi3ENS5_IJNS4_1CILi1EEESB_SB_EEENS1_32KernelTmaWarpSpecializedPingpongEEENS5_IJNSA_ILi64EEESF_SF_EEENS_12float_e5m2_tENS5_IJlSB_lEEESH_SI_NS4_8TiledMMAINS4_8MMA_AtomIJNS4_4SM904GMMA30MMA_64x64x32_F32E5M2E5M2_SS_TNILNSM_7ScaleInE1ELSO_1EEEEEENS4_6LayoutISC_NS5_IJNSA_ILi0EEESS_SS_EEEEENS5_IJNS4_10UnderscoreESV_SV_EEEEENS4_13SM90_TMA_LOADENS4_14ComposedLayoutINS4_7SwizzleILi2ELi4ELi3EEENS4_18smem_ptr_flag_bitsILi8EEENSR_INS5_IJNSA_ILi8EEESF_EEENS5_IJSF_SB_EEEEEEEvNS4_8identityESY_S18_vS19_EENS_8epilogue10collective6detail29Sm90TmaWarpSpecializedAdapterINS1C_15DefaultEpilogueISH_SI_SI_NS1B_6thread17LinearCombinationISH_Li1EffLNS1G_9ScaleType4KindE0ELNS_15FloatRoundStyleE2ESH_EENS1_15EpilogueDefaultEEEEEvvEEEEvNT_6ParamsE --------------------------
	.section	.nv.constant0._ZN7cutlass13device_kernelINS_4gemm6kernel13GemmUniversalIN4cute5tupleIJiiiiEEENS1_10collective13CollectiveMmaINS1_37MainloopSm90TmaGmmaWarpSpecializedFP8ILi3ENS5_IJNS4_1CILi1EEESB_SB_EEENS1_32KernelTmaWarpSpecializedPingpongEEENS5_IJNSA_ILi64EEESF_SF_EEENS_12float_e5m2_tENS5_IJlSB_lEEESH_SI_NS4_8TiledMMAINS4_8MMA_AtomIJNS4_4SM904GMMA30MMA_64x64x32_F32E5M2E5M2_SS_TNILNSM_7ScaleInE1ELSO_1EEEEEENS4_6LayoutISC_NS5_IJNSA_ILi0EEESS_SS_EEEEENS5_IJNS4_10UnderscoreESV_SV_EEEEENS4_13SM90_TMA_LOADENS4_14ComposedLayoutINS4_7SwizzleILi2ELi4ELi3EEENS4_18smem_ptr_flag_bitsILi8EEENSR_INS5_IJNSA_ILi8EEESF_EEENS5_IJSF_SB_EEEEEEEvNS4_8identityESY_S18_vS19_EENS_8epilogue10collective6detail29Sm90TmaWarpSpecializedAdapterINS1C_15DefaultEpilogueISH_SI_SI_NS1B_6thread17LinearCombinationISH_Li1EffLNS1G_9ScaleType4KindE0ELNS_15FloatRoundStyleE2ESH_EENS1_15EpilogueDefaultEEEEEvvEEEEvNT_6ParamsE,"a",@progbits
	.sectionflags	@""
	.align	4
.nv.constant0._ZN7cutlass13device_kernelINS_4gemm6kernel13GemmUniversalIN4cute5tupleIJiiiiEEENS1_10collective13CollectiveMmaINS1_37MainloopSm90TmaGmmaWarpSpecializedFP8ILi3ENS5_IJNS4_1CILi1EEESB_SB_EEENS1_32KernelTmaWarpSpecializedPingpongEEENS5_IJNSA_ILi64EEESF_SF_EEENS_12float_e5m2_tENS5_IJlSB_lEEESH_SI_NS4_8TiledMMAINS4_8MMA_AtomIJNS4_4SM904GMMA30MMA_64x64x32_F32E5M2E5M2_SS_TNILNSM_7ScaleInE1ELSO_1EEEEEENS4_6LayoutISC_NS5_IJNSA_ILi0EEESS_SS_EEEEENS5_IJNS4_10UnderscoreESV_SV_EEEEENS4_13SM90_TMA_LOADENS4_14ComposedLayoutINS4_7SwizzleILi2ELi4ELi3EEENS4_18smem_ptr_flag_bitsILi8EEENSR_INS5_IJNSA_ILi8EEESF_EEENS5_IJSF_SB_EEEEEEEvNS4_8identityESY_S18_vS19_EENS_8epilogue10collective6detail29Sm90TmaWarpSpecializedAdapterINS1C_15DefaultEpilogueISH_SI_SI_NS1B_6thread17LinearCombinationISH_Li1EffLNS1G_9ScaleType4KindE0ELNS_15FloatRoundStyleE2ESH_EENS1_15EpilogueDefaultEEEEEvvEEEEvNT_6ParamsE:
	.zero		1664


//--------------------- SYMBOLS --------------------------

	.type		.nv.reservedSmem.offset0,@object
	.size		.nv.reservedSmem.offset0,0x4
